//
// Generated by NVIDIA NVVM Compiler
//
// Compiler Build ID: CL-36424714
// Cuda compilation tools, release 13.0, V13.0.88
// Based on NVVM 20.0.0
//

.version 9.0
.target sm_100
.address_size 64

	// .globl	_ZN9matmul_l19matmul_l1EiiiPKfS1_Pf
.extern .shared .align 16 .b8 _ZN9matmul_l110shared_memE[];
.extern .shared .align 16 .b8 _ZN13matmul_l1_reg10shared_memE[];

.visible .entry _ZN9matmul_l19matmul_l1EiiiPKfS1_Pf(
	.param .u32 _ZN9matmul_l19matmul_l1EiiiPKfS1_Pf_param_0,
	.param .u32 _ZN9matmul_l19matmul_l1EiiiPKfS1_Pf_param_1,
	.param .u32 _ZN9matmul_l19matmul_l1EiiiPKfS1_Pf_param_2,
	.param .u64 .ptr .align 1 _ZN9matmul_l19matmul_l1EiiiPKfS1_Pf_param_3,
	.param .u64 .ptr .align 1 _ZN9matmul_l19matmul_l1EiiiPKfS1_Pf_param_4,
	.param .u64 .ptr .align 1 _ZN9matmul_l19matmul_l1EiiiPKfS1_Pf_param_5
)
{
	.reg .pred 	%p<64>;
	.reg .b32 	%r<157>;
	.reg .b32 	%f<319>;
	.reg .b64 	%rd<50>;

	ld.param.u32 	%r80, [_ZN9matmul_l19matmul_l1EiiiPKfS1_Pf_param_0];
	ld.param.u32 	%r81, [_ZN9matmul_l19matmul_l1EiiiPKfS1_Pf_param_1];
	ld.param.u32 	%r82, [_ZN9matmul_l19matmul_l1EiiiPKfS1_Pf_param_2];
	ld.param.u64 	%rd5, [_ZN9matmul_l19matmul_l1EiiiPKfS1_Pf_param_3];
	ld.param.u64 	%rd6, [_ZN9matmul_l19matmul_l1EiiiPKfS1_Pf_param_4];
	cvta.to.global.u64 	%rd1, %rd6;
	cvta.to.global.u64 	%rd2, %rd5;
	mov.u32 	%r1, %ntid.y;
	mov.u32 	%r2, %ntid.x;
	mov.u32 	%r83, %ctaid.y;
	mul.lo.s32 	%r84, %r1, %r83;
	shl.b32 	%r3, %r84, 1;
	mov.u32 	%r85, %ctaid.x;
	mul.lo.s32 	%r86, %r2, %r85;
	shl.b32 	%r4, %r86, 1;
	mov.u32 	%r5, %tid.y;
	mov.u32 	%r6, %tid.x;
	setp.lt.s32 	%p1, %r82, 1;
	mov.f32 	%f305, 0f00000000;
	mov.f32 	%f306, %f305;
	mov.f32 	%f307, %f305;
	mov.f32 	%f308, %f305;
	@%p1 bra 	$L__BB0_43;
	mad.lo.s32 	%r7, %r5, %r2, %r6;
	mul.lo.s32 	%r8, %r2, %r1;
	add.s32 	%r88, %r7, %r8;
	max.u32 	%r89, %r88, 1024;
	setp.lt.u32 	%p2, %r88, 1024;
	selp.u32 	%r90, 1, 0, %p2;
	add.s32 	%r91, %r88, %r90;
	sub.s32 	%r92, %r89, %r91;
	div.u32 	%r93, %r92, %r8;
	add.s32 	%r9, %r93, %r90;
	shr.u32 	%r10, %r7, 5;
	and.b32  	%r11, %r7, 31;
	add.s32 	%r12, %r10, %r3;
	shl.b32 	%r94, %r7, 2;
	mov.u32 	%r95, _ZN9matmul_l110shared_memE;
	add.s32 	%r13, %r95, %r94;
	shr.u32 	%r14, %r88, 5;
	and.b32  	%r15, %r88, 31;
	add.s32 	%r16, %r14, %r3;
	shl.b32 	%r17, %r8, 2;
	add.s32 	%r18, %r13, %r17;
	add.s32 	%r19, %r88, %r8;
	shr.u32 	%r20, %r19, 5;
	and.b32  	%r21, %r19, 31;
	add.s32 	%r22, %r20, %r3;
	mov.b32 	%r150, 0;
	mov.f32 	%f305, 0f00000000;
	add.s32 	%r30, %r11, %r4;
	add.s32 	%r34, %r15, %r4;
	add.s32 	%r37, %r21, %r4;
$L__BB0_2:
	setp.gt.u32 	%p3, %r7, 1023;
	@%p3 bra 	$L__BB0_42;
	and.b32  	%r27, %r9, 3;
	setp.eq.s32 	%p4, %r27, 3;
	mov.u32 	%r151, %r7;
	@%p4 bra 	$L__BB0_19;
	setp.ge.s32 	%p5, %r12, %r80;
	add.s32 	%r28, %r11, %r150;
	add.s32 	%r29, %r10, %r150;
	setp.ge.s32 	%p6, %r28, %r82;
	mov.f32 	%f309, 0f00000000;
	or.pred  	%p7, %p5, %p6;
	@%p7 bra 	$L__BB0_6;
	mad.lo.s32 	%r97, %r12, %r82, %r28;
	mul.wide.u32 	%rd7, %r97, 4;
	add.s64 	%rd8, %rd2, %rd7;
	ld.global.f32 	%f309, [%rd8];
$L__BB0_6:
	setp.ge.s32 	%p8, %r30, %r81;
	st.shared.f32 	[%r13], %f309;
	setp.ge.s32 	%p9, %r29, %r82;
	mov.f32 	%f310, 0f00000000;
	or.pred  	%p10, %p9, %p8;
	@%p10 bra 	$L__BB0_8;
	mad.lo.s32 	%r99, %r29, %r81, %r30;
	mul.wide.s32 	%rd9, %r99, 4;
	add.s64 	%rd10, %rd1, %rd9;
	ld.global.f32 	%f310, [%rd10];
$L__BB0_8:
	add.s32 	%r151, %r7, %r8;
	setp.eq.s32 	%p11, %r27, 0;
	st.shared.f32 	[%r13+4096], %f310;
	@%p11 bra 	$L__BB0_19;
	setp.ge.s32 	%p12, %r16, %r80;
	add.s32 	%r32, %r15, %r150;
	add.s32 	%r33, %r14, %r150;
	setp.ge.s32 	%p13, %r32, %r82;
	mov.f32 	%f311, 0f00000000;
	or.pred  	%p14, %p12, %p13;
	@%p14 bra 	$L__BB0_11;
	mad.lo.s32 	%r101, %r16, %r82, %r32;
	mul.wide.u32 	%rd11, %r101, 4;
	add.s64 	%rd12, %rd2, %rd11;
	ld.global.f32 	%f311, [%rd12];
$L__BB0_11:
	setp.ge.s32 	%p15, %r34, %r81;
	st.shared.f32 	[%r18], %f311;
	setp.ge.s32 	%p16, %r33, %r82;
	mov.f32 	%f312, 0f00000000;
	or.pred  	%p17, %p16, %p15;
	@%p17 bra 	$L__BB0_13;
	mad.lo.s32 	%r103, %r33, %r81, %r34;
	mul.wide.s32 	%rd13, %r103, 4;
	add.s64 	%rd14, %rd1, %rd13;
	ld.global.f32 	%f312, [%rd14];
$L__BB0_13:
	setp.eq.s32 	%p18, %r27, 1;
	st.shared.f32 	[%r18+4096], %f312;
	mov.u32 	%r151, %r19;
	@%p18 bra 	$L__BB0_19;
	setp.ge.s32 	%p19, %r22, %r80;
	add.s32 	%r35, %r21, %r150;
	add.s32 	%r36, %r20, %r150;
	setp.ge.s32 	%p20, %r35, %r82;
	mov.f32 	%f313, 0f00000000;
	or.pred  	%p21, %p19, %p20;
	@%p21 bra 	$L__BB0_16;
	mad.lo.s32 	%r105, %r22, %r82, %r35;
	mul.wide.u32 	%rd15, %r105, 4;
	add.s64 	%rd16, %rd2, %rd15;
	ld.global.f32 	%f313, [%rd16];
$L__BB0_16:
	setp.ge.s32 	%p22, %r37, %r81;
	add.s32 	%r38, %r18, %r17;
	st.shared.f32 	[%r38], %f313;
	setp.ge.s32 	%p23, %r36, %r82;
	mov.f32 	%f314, 0f00000000;
	or.pred  	%p24, %p23, %p22;
	@%p24 bra 	$L__BB0_18;
	mad.lo.s32 	%r107, %r36, %r81, %r37;
	mul.wide.s32 	%rd17, %r107, 4;
	add.s64 	%rd18, %rd1, %rd17;
	ld.global.f32 	%f314, [%rd18];
$L__BB0_18:
	add.s32 	%r151, %r19, %r8;
	st.shared.f32 	[%r38+4096], %f314;
$L__BB0_19:
	setp.lt.u32 	%p25, %r9, 3;
	@%p25 bra 	$L__BB0_42;
	shl.b32 	%r108, %r8, 1;
	add.s32 	%r155, %r108, %r151;
	mad.lo.s32 	%r154, %r8, 3, %r151;
	add.s32 	%r153, %r8, %r151;
	shl.b32 	%r109, %r151, 2;
	mov.u32 	%r110, _ZN9matmul_l110shared_memE;
	add.s32 	%r152, %r110, %r109;
$L__BB0_21:
	shr.u32 	%r111, %r151, 5;
	and.b32  	%r112, %r151, 31;
	add.s32 	%r50, %r111, %r3;
	add.s32 	%r51, %r112, %r150;
	add.s32 	%r52, %r111, %r150;
	add.s32 	%r53, %r112, %r4;
	setp.ge.s32 	%p26, %r50, %r80;
	setp.ge.s32 	%p27, %r51, %r82;
	or.pred  	%p28, %p26, %p27;
	@%p28 bra 	$L__BB0_23;
	mad.lo.s32 	%r114, %r50, %r82, %r51;
	mul.wide.u32 	%rd19, %r114, 4;
	add.s64 	%rd20, %rd2, %rd19;
	ld.global.f32 	%f41, [%rd20];
	st.shared.f32 	[%r152], %f41;
	bra.uni 	$L__BB0_24;
$L__BB0_23:
	mov.b32 	%r113, 0;
	st.shared.u32 	[%r152], %r113;
$L__BB0_24:
	setp.ge.s32 	%p29, %r52, %r82;
	setp.ge.s32 	%p30, %r53, %r81;
	mov.f32 	%f315, 0f00000000;
	or.pred  	%p31, %p29, %p30;
	@%p31 bra 	$L__BB0_26;
	mad.lo.s32 	%r115, %r52, %r81, %r53;
	mul.wide.s32 	%rd21, %r115, 4;
	add.s64 	%rd22, %rd1, %rd21;
	ld.global.f32 	%f315, [%rd22];
$L__BB0_26:
	st.shared.f32 	[%r152+4096], %f315;
	shr.u32 	%r116, %r153, 5;
	and.b32  	%r117, %r153, 31;
	add.s32 	%r54, %r116, %r3;
	add.s32 	%r55, %r117, %r150;
	add.s32 	%r56, %r116, %r150;
	add.s32 	%r57, %r117, %r4;
	setp.lt.s32 	%p32, %r54, %r80;
	setp.lt.s32 	%p33, %r55, %r82;
	and.pred  	%p34, %p32, %p33;
	add.s32 	%r58, %r152, %r17;
	@%p34 bra 	$L__BB0_28;
	mov.b32 	%r118, 0;
	st.shared.u32 	[%r58], %r118;
	bra.uni 	$L__BB0_29;
$L__BB0_28:
	mad.lo.s32 	%r119, %r54, %r82, %r55;
	mul.wide.u32 	%rd23, %r119, 4;
	add.s64 	%rd24, %rd2, %rd23;
	ld.global.f32 	%f43, [%rd24];
	st.shared.f32 	[%r58], %f43;
$L__BB0_29:
	setp.ge.s32 	%p35, %r56, %r82;
	setp.ge.s32 	%p36, %r57, %r81;
	mov.f32 	%f316, 0f00000000;
	or.pred  	%p37, %p35, %p36;
	@%p37 bra 	$L__BB0_31;
	mad.lo.s32 	%r120, %r56, %r81, %r57;
	mul.wide.s32 	%rd25, %r120, 4;
	add.s64 	%rd26, %rd1, %rd25;
	ld.global.f32 	%f316, [%rd26];
$L__BB0_31:
	st.shared.f32 	[%r58+4096], %f316;
	add.s32 	%r59, %r151, %r8;
	shr.u32 	%r121, %r155, 5;
	and.b32  	%r122, %r155, 31;
	add.s32 	%r60, %r121, %r3;
	add.s32 	%r61, %r122, %r150;
	add.s32 	%r62, %r121, %r150;
	add.s32 	%r63, %r122, %r4;
	setp.lt.s32 	%p38, %r60, %r80;
	setp.lt.s32 	%p39, %r61, %r82;
	and.pred  	%p40, %p38, %p39;
	shl.b32 	%r123, %r8, 3;
	add.s32 	%r124, %r123, %r152;
	add.s32 	%r64, %r124, 4096;
	@%p40 bra 	$L__BB0_33;
	mov.b32 	%r125, 0;
	st.shared.u32 	[%r64+-4096], %r125;
	bra.uni 	$L__BB0_34;
$L__BB0_33:
	mad.lo.s32 	%r126, %r60, %r82, %r61;
	mul.wide.u32 	%rd27, %r126, 4;
	add.s64 	%rd28, %rd2, %rd27;
	ld.global.f32 	%f45, [%rd28];
	st.shared.f32 	[%r64+-4096], %f45;
$L__BB0_34:
	setp.ge.s32 	%p41, %r62, %r82;
	setp.ge.s32 	%p42, %r63, %r81;
	mov.f32 	%f317, 0f00000000;
	or.pred  	%p43, %p41, %p42;
	@%p43 bra 	$L__BB0_36;
	mad.lo.s32 	%r127, %r62, %r81, %r63;
	mul.wide.s32 	%rd29, %r127, 4;
	add.s64 	%rd30, %rd1, %rd29;
	ld.global.f32 	%f317, [%rd30];
$L__BB0_36:
	st.shared.f32 	[%r64], %f317;
	add.s32 	%r65, %r59, %r8;
	shr.u32 	%r128, %r154, 5;
	and.b32  	%r129, %r154, 31;
	add.s32 	%r66, %r128, %r3;
	add.s32 	%r67, %r129, %r150;
	add.s32 	%r68, %r128, %r150;
	add.s32 	%r69, %r129, %r4;
	setp.lt.s32 	%p44, %r66, %r80;
	setp.lt.s32 	%p45, %r67, %r82;
	and.pred  	%p46, %p44, %p45;
	mad.lo.s32 	%r130, %r8, 12, %r152;
	add.s32 	%r70, %r130, 4096;
	@%p46 bra 	$L__BB0_38;
	mov.b32 	%r131, 0;
	st.shared.u32 	[%r70+-4096], %r131;
	bra.uni 	$L__BB0_39;
$L__BB0_38:
	mad.lo.s32 	%r132, %r66, %r82, %r67;
	mul.wide.u32 	%rd31, %r132, 4;
	add.s64 	%rd32, %rd2, %rd31;
	ld.global.f32 	%f47, [%rd32];
	st.shared.f32 	[%r70+-4096], %f47;
$L__BB0_39:
	setp.ge.s32 	%p47, %r68, %r82;
	setp.ge.s32 	%p48, %r69, %r81;
	mov.f32 	%f318, 0f00000000;
	or.pred  	%p49, %p47, %p48;
	@%p49 bra 	$L__BB0_41;
	mad.lo.s32 	%r133, %r68, %r81, %r69;
	mul.wide.s32 	%rd33, %r133, 4;
	add.s64 	%rd34, %rd1, %rd33;
	ld.global.f32 	%f318, [%rd34];
$L__BB0_41:
	st.shared.f32 	[%r70], %f318;
	add.s32 	%r134, %r65, %r8;
	add.s32 	%r151, %r134, %r8;
	add.s32 	%r155, %r155, %r17;
	add.s32 	%r154, %r154, %r17;
	add.s32 	%r153, %r153, %r17;
	shl.b32 	%r135, %r8, 4;
	add.s32 	%r152, %r152, %r135;
	setp.lt.u32 	%p50, %r151, 1024;
	@%p50 bra 	$L__BB0_21;
$L__BB0_42:
	bar.sync 	0;
	mov.u32 	%r136, %tid.y;
	shl.b32 	%r137, %r136, 8;
	mov.u32 	%r138, _ZN9matmul_l110shared_memE;
	add.s32 	%r139, %r138, %r137;
	ld.shared.v4.f32 	{%f49, %f50, %f51, %f52}, [%r139];
	mov.u32 	%r140, %tid.x;
	shl.b32 	%r141, %r140, 3;
	add.s32 	%r142, %r138, %r141;
	ld.shared.v2.f32 	{%f53, %f54}, [%r142+4096];
	fma.rn.f32 	%f55, %f49, %f53, %f308;
	ld.shared.v2.f32 	{%f56, %f57}, [%r142+4224];
	fma.rn.f32 	%f58, %f50, %f56, %f55;
	ld.shared.v2.f32 	{%f59, %f60}, [%r142+4352];
	fma.rn.f32 	%f61, %f51, %f59, %f58;
	ld.shared.v2.f32 	{%f62, %f63}, [%r142+4480];
	fma.rn.f32 	%f64, %f52, %f62, %f61;
	ld.shared.v4.f32 	{%f65, %f66, %f67, %f68}, [%r139+16];
	ld.shared.v2.f32 	{%f69, %f70}, [%r142+4608];
	fma.rn.f32 	%f71, %f65, %f69, %f64;
	ld.shared.v2.f32 	{%f72, %f73}, [%r142+4736];
	fma.rn.f32 	%f74, %f66, %f72, %f71;
	ld.shared.v2.f32 	{%f75, %f76}, [%r142+4864];
	fma.rn.f32 	%f77, %f67, %f75, %f74;
	ld.shared.v2.f32 	{%f78, %f79}, [%r142+4992];
	fma.rn.f32 	%f80, %f68, %f78, %f77;
	ld.shared.v4.f32 	{%f81, %f82, %f83, %f84}, [%r139+32];
	ld.shared.v2.f32 	{%f85, %f86}, [%r142+5120];
	fma.rn.f32 	%f87, %f81, %f85, %f80;
	ld.shared.v2.f32 	{%f88, %f89}, [%r142+5248];
	fma.rn.f32 	%f90, %f82, %f88, %f87;
	ld.shared.v2.f32 	{%f91, %f92}, [%r142+5376];
	fma.rn.f32 	%f93, %f83, %f91, %f90;
	ld.shared.v2.f32 	{%f94, %f95}, [%r142+5504];
	fma.rn.f32 	%f96, %f84, %f94, %f93;
	ld.shared.v4.f32 	{%f97, %f98, %f99, %f100}, [%r139+48];
	ld.shared.v2.f32 	{%f101, %f102}, [%r142+5632];
	fma.rn.f32 	%f103, %f97, %f101, %f96;
	ld.shared.v2.f32 	{%f104, %f105}, [%r142+5760];
	fma.rn.f32 	%f106, %f98, %f104, %f103;
	ld.shared.v2.f32 	{%f107, %f108}, [%r142+5888];
	fma.rn.f32 	%f109, %f99, %f107, %f106;
	ld.shared.v2.f32 	{%f110, %f111}, [%r142+6016];
	fma.rn.f32 	%f112, %f100, %f110, %f109;
	ld.shared.v4.f32 	{%f113, %f114, %f115, %f116}, [%r139+64];
	ld.shared.v2.f32 	{%f117, %f118}, [%r142+6144];
	fma.rn.f32 	%f119, %f113, %f117, %f112;
	ld.shared.v2.f32 	{%f120, %f121}, [%r142+6272];
	fma.rn.f32 	%f122, %f114, %f120, %f119;
	ld.shared.v2.f32 	{%f123, %f124}, [%r142+6400];
	fma.rn.f32 	%f125, %f115, %f123, %f122;
	ld.shared.v2.f32 	{%f126, %f127}, [%r142+6528];
	fma.rn.f32 	%f128, %f116, %f126, %f125;
	ld.shared.v4.f32 	{%f129, %f130, %f131, %f132}, [%r139+80];
	ld.shared.v2.f32 	{%f133, %f134}, [%r142+6656];
	fma.rn.f32 	%f135, %f129, %f133, %f128;
	ld.shared.v2.f32 	{%f136, %f137}, [%r142+6784];
	fma.rn.f32 	%f138, %f130, %f136, %f135;
	ld.shared.v2.f32 	{%f139, %f140}, [%r142+6912];
	fma.rn.f32 	%f141, %f131, %f139, %f138;
	ld.shared.v2.f32 	{%f142, %f143}, [%r142+7040];
	fma.rn.f32 	%f144, %f132, %f142, %f141;
	ld.shared.v4.f32 	{%f145, %f146, %f147, %f148}, [%r139+96];
	ld.shared.v2.f32 	{%f149, %f150}, [%r142+7168];
	fma.rn.f32 	%f151, %f145, %f149, %f144;
	ld.shared.v2.f32 	{%f152, %f153}, [%r142+7296];
	fma.rn.f32 	%f154, %f146, %f152, %f151;
	ld.shared.v2.f32 	{%f155, %f156}, [%r142+7424];
	fma.rn.f32 	%f157, %f147, %f155, %f154;
	ld.shared.v2.f32 	{%f158, %f159}, [%r142+7552];
	fma.rn.f32 	%f160, %f148, %f158, %f157;
	ld.shared.v4.f32 	{%f161, %f162, %f163, %f164}, [%r139+112];
	ld.shared.v2.f32 	{%f165, %f166}, [%r142+7680];
	fma.rn.f32 	%f167, %f161, %f165, %f160;
	ld.shared.v2.f32 	{%f168, %f169}, [%r142+7808];
	fma.rn.f32 	%f170, %f162, %f168, %f167;
	ld.shared.v2.f32 	{%f171, %f172}, [%r142+7936];
	fma.rn.f32 	%f173, %f163, %f171, %f170;
	ld.shared.v2.f32 	{%f174, %f175}, [%r142+8064];
	fma.rn.f32 	%f308, %f164, %f174, %f173;
	fma.rn.f32 	%f176, %f49, %f54, %f307;
	fma.rn.f32 	%f177, %f50, %f57, %f176;
	fma.rn.f32 	%f178, %f51, %f60, %f177;
	fma.rn.f32 	%f179, %f52, %f63, %f178;
	fma.rn.f32 	%f180, %f65, %f70, %f179;
	fma.rn.f32 	%f181, %f66, %f73, %f180;
	fma.rn.f32 	%f182, %f67, %f76, %f181;
	fma.rn.f32 	%f183, %f68, %f79, %f182;
	fma.rn.f32 	%f184, %f81, %f86, %f183;
	fma.rn.f32 	%f185, %f82, %f89, %f184;
	fma.rn.f32 	%f186, %f83, %f92, %f185;
	fma.rn.f32 	%f187, %f84, %f95, %f186;
	fma.rn.f32 	%f188, %f97, %f102, %f187;
	fma.rn.f32 	%f189, %f98, %f105, %f188;
	fma.rn.f32 	%f190, %f99, %f108, %f189;
	fma.rn.f32 	%f191, %f100, %f111, %f190;
	fma.rn.f32 	%f192, %f113, %f118, %f191;
	fma.rn.f32 	%f193, %f114, %f121, %f192;
	fma.rn.f32 	%f194, %f115, %f124, %f193;
	fma.rn.f32 	%f195, %f116, %f127, %f194;
	fma.rn.f32 	%f196, %f129, %f134, %f195;
	fma.rn.f32 	%f197, %f130, %f137, %f196;
	fma.rn.f32 	%f198, %f131, %f140, %f197;
	fma.rn.f32 	%f199, %f132, %f143, %f198;
	fma.rn.f32 	%f200, %f145, %f150, %f199;
	fma.rn.f32 	%f201, %f146, %f153, %f200;
	fma.rn.f32 	%f202, %f147, %f156, %f201;
	fma.rn.f32 	%f203, %f148, %f159, %f202;
	fma.rn.f32 	%f204, %f161, %f166, %f203;
	fma.rn.f32 	%f205, %f162, %f169, %f204;
	fma.rn.f32 	%f206, %f163, %f172, %f205;
	fma.rn.f32 	%f307, %f164, %f175, %f206;
	ld.shared.v4.f32 	{%f207, %f208, %f209, %f210}, [%r139+128];
	fma.rn.f32 	%f211, %f207, %f53, %f306;
	fma.rn.f32 	%f212, %f208, %f56, %f211;
	fma.rn.f32 	%f213, %f209, %f59, %f212;
	fma.rn.f32 	%f214, %f210, %f62, %f213;
	ld.shared.v4.f32 	{%f215, %f216, %f217, %f218}, [%r139+144];
	fma.rn.f32 	%f219, %f215, %f69, %f214;
	fma.rn.f32 	%f220, %f216, %f72, %f219;
	fma.rn.f32 	%f221, %f217, %f75, %f220;
	fma.rn.f32 	%f222, %f218, %f78, %f221;
	ld.shared.v4.f32 	{%f223, %f224, %f225, %f226}, [%r139+160];
	fma.rn.f32 	%f227, %f223, %f85, %f222;
	fma.rn.f32 	%f228, %f224, %f88, %f227;
	fma.rn.f32 	%f229, %f225, %f91, %f228;
	fma.rn.f32 	%f230, %f226, %f94, %f229;
	ld.shared.v4.f32 	{%f231, %f232, %f233, %f234}, [%r139+176];
	fma.rn.f32 	%f235, %f231, %f101, %f230;
	fma.rn.f32 	%f236, %f232, %f104, %f235;
	fma.rn.f32 	%f237, %f233, %f107, %f236;
	fma.rn.f32 	%f238, %f234, %f110, %f237;
	ld.shared.v4.f32 	{%f239, %f240, %f241, %f242}, [%r139+192];
	fma.rn.f32 	%f243, %f239, %f117, %f238;
	fma.rn.f32 	%f244, %f240, %f120, %f243;
	fma.rn.f32 	%f245, %f241, %f123, %f244;
	fma.rn.f32 	%f246, %f242, %f126, %f245;
	ld.shared.v4.f32 	{%f247, %f248, %f249, %f250}, [%r139+208];
	fma.rn.f32 	%f251, %f247, %f133, %f246;
	fma.rn.f32 	%f252, %f248, %f136, %f251;
	fma.rn.f32 	%f253, %f249, %f139, %f252;
	fma.rn.f32 	%f254, %f250, %f142, %f253;
	ld.shared.v4.f32 	{%f255, %f256, %f257, %f258}, [%r139+224];
	fma.rn.f32 	%f259, %f255, %f149, %f254;
	fma.rn.f32 	%f260, %f256, %f152, %f259;
	fma.rn.f32 	%f261, %f257, %f155, %f260;
	fma.rn.f32 	%f262, %f258, %f158, %f261;
	ld.shared.v4.f32 	{%f263, %f264, %f265, %f266}, [%r139+240];
	fma.rn.f32 	%f267, %f263, %f165, %f262;
	fma.rn.f32 	%f268, %f264, %f168, %f267;
	fma.rn.f32 	%f269, %f265, %f171, %f268;
	fma.rn.f32 	%f306, %f266, %f174, %f269;
	fma.rn.f32 	%f270, %f207, %f54, %f305;
	fma.rn.f32 	%f271, %f208, %f57, %f270;
	fma.rn.f32 	%f272, %f209, %f60, %f271;
	fma.rn.f32 	%f273, %f210, %f63, %f272;
	fma.rn.f32 	%f274, %f215, %f70, %f273;
	fma.rn.f32 	%f275, %f216, %f73, %f274;
	fma.rn.f32 	%f276, %f217, %f76, %f275;
	fma.rn.f32 	%f277, %f218, %f79, %f276;
	fma.rn.f32 	%f278, %f223, %f86, %f277;
	fma.rn.f32 	%f279, %f224, %f89, %f278;
	fma.rn.f32 	%f280, %f225, %f92, %f279;
	fma.rn.f32 	%f281, %f226, %f95, %f280;
	fma.rn.f32 	%f282, %f231, %f102, %f281;
	fma.rn.f32 	%f283, %f232, %f105, %f282;
	fma.rn.f32 	%f284, %f233, %f108, %f283;
	fma.rn.f32 	%f285, %f234, %f111, %f284;
	fma.rn.f32 	%f286, %f239, %f118, %f285;
	fma.rn.f32 	%f287, %f240, %f121, %f286;
	fma.rn.f32 	%f288, %f241, %f124, %f287;
	fma.rn.f32 	%f289, %f242, %f127, %f288;
	fma.rn.f32 	%f290, %f247, %f134, %f289;
	fma.rn.f32 	%f291, %f248, %f137, %f290;
	fma.rn.f32 	%f292, %f249, %f140, %f291;
	fma.rn.f32 	%f293, %f250, %f143, %f292;
	fma.rn.f32 	%f294, %f255, %f150, %f293;
	fma.rn.f32 	%f295, %f256, %f153, %f294;
	fma.rn.f32 	%f296, %f257, %f156, %f295;
	fma.rn.f32 	%f297, %f258, %f159, %f296;
	fma.rn.f32 	%f298, %f263, %f166, %f297;
	fma.rn.f32 	%f299, %f264, %f169, %f298;
	fma.rn.f32 	%f300, %f265, %f172, %f299;
	fma.rn.f32 	%f305, %f266, %f175, %f300;
	bar.sync 	0;
	add.s32 	%r150, %r150, 32;
	setp.lt.s32 	%p51, %r150, %r82;
	@%p51 bra 	$L__BB0_2;
$L__BB0_43:
	ld.param.u64 	%rd49, [_ZN9matmul_l19matmul_l1EiiiPKfS1_Pf_param_5];
	cvta.to.global.u64 	%rd3, %rd49;
	mov.u32 	%r143, %tid.y;
	shl.b32 	%r144, %r143, 1;
	add.s32 	%r23, %r3, %r144;
	mov.u32 	%r145, %tid.x;
	shl.b32 	%r147, %r145, 1;
	add.s32 	%r24, %r4, %r147;
	setp.ge.s32 	%p52, %r23, %r80;
	mul.lo.s32 	%r25, %r23, %r81;
	setp.ge.s32 	%p53, %r24, %r81;
	or.pred  	%p54, %p52, %p53;
	@%p54 bra 	$L__BB0_45;
	add.s32 	%r148, %r24, %r25;
	mul.wide.s32 	%rd35, %r148, 4;
	add.s64 	%rd36, %rd3, %rd35;
	st.global.f32 	[%rd36], %f308;
$L__BB0_45:
	setp.ge.s32 	%p55, %r23, %r80;
	add.s32 	%r77, %r24, 1;
	setp.ge.s32 	%p56, %r77, %r81;
	or.pred  	%p57, %p55, %p56;
	@%p57 bra 	$L__BB0_47;
	cvt.s64.s32 	%rd37, %r25;
	cvt.s64.s32 	%rd38, %r24;
	add.s64 	%rd39, %rd38, %rd37;
	shl.b64 	%rd40, %rd39, 2;
	add.s64 	%rd41, %rd3, %rd40;
	st.global.f32 	[%rd41+4], %f307;
$L__BB0_47:
	setp.ge.s32 	%p58, %r24, %r81;
	add.s32 	%r78, %r23, 1;
	setp.ge.s32 	%p59, %r78, %r80;
	add.s32 	%r79, %r25, %r81;
	or.pred  	%p60, %p59, %p58;
	@%p60 bra 	$L__BB0_49;
	add.s32 	%r149, %r24, %r79;
	mul.wide.s32 	%rd42, %r149, 4;
	add.s64 	%rd43, %rd3, %rd42;
	st.global.f32 	[%rd43], %f306;
$L__BB0_49:
	setp.ge.s32 	%p61, %r78, %r80;
	setp.ge.s32 	%p62, %r77, %r81;
	or.pred  	%p63, %p61, %p62;
	@%p63 bra 	$L__BB0_51;
	cvt.s64.s32 	%rd44, %r79;
	cvt.s64.s32 	%rd45, %r24;
	add.s64 	%rd46, %rd45, %rd44;
	shl.b64 	%rd47, %rd46, 2;
	add.s64 	%rd48, %rd3, %rd47;
	st.global.f32 	[%rd48+4], %f305;
$L__BB0_51:
	ret;

}
	// .globl	_ZN13matmul_l1_reg13matmul_l1_regEiiiPKfS1_Pf
.visible .entry _ZN13matmul_l1_reg13matmul_l1_regEiiiPKfS1_Pf(
	.param .u32 _ZN13matmul_l1_reg13matmul_l1_regEiiiPKfS1_Pf_param_0,
	.param .u32 _ZN13matmul_l1_reg13matmul_l1_regEiiiPKfS1_Pf_param_1,
	.param .u32 _ZN13matmul_l1_reg13matmul_l1_regEiiiPKfS1_Pf_param_2,
	.param .u64 .ptr .align 1 _ZN13matmul_l1_reg13matmul_l1_regEiiiPKfS1_Pf_param_3,
	.param .u64 .ptr .align 1 _ZN13matmul_l1_reg13matmul_l1_regEiiiPKfS1_Pf_param_4,
	.param .u64 .ptr .align 1 _ZN13matmul_l1_reg13matmul_l1_regEiiiPKfS1_Pf_param_5
)
{
	.reg .pred 	%p<101>;
	.reg .b32 	%r<171>;
	.reg .b32 	%f<191>;
	.reg .b64 	%rd<60>;

	ld.param.u32 	%r86, [_ZN13matmul_l1_reg13matmul_l1_regEiiiPKfS1_Pf_param_0];
	ld.param.u32 	%r87, [_ZN13matmul_l1_reg13matmul_l1_regEiiiPKfS1_Pf_param_1];
	ld.param.u32 	%r88, [_ZN13matmul_l1_reg13matmul_l1_regEiiiPKfS1_Pf_param_2];
	ld.param.u64 	%rd9, [_ZN13matmul_l1_reg13matmul_l1_regEiiiPKfS1_Pf_param_3];
	ld.param.u64 	%rd10, [_ZN13matmul_l1_reg13matmul_l1_regEiiiPKfS1_Pf_param_4];
	ld.param.u64 	%rd11, [_ZN13matmul_l1_reg13matmul_l1_regEiiiPKfS1_Pf_param_5];
	cvta.to.global.u64 	%rd1, %rd10;
	cvta.to.global.u64 	%rd2, %rd9;
	cvta.to.global.u64 	%rd3, %rd11;
	mov.u32 	%r1, %ntid.y;
	mov.u32 	%r2, %ntid.x;
	mov.u32 	%r89, %ctaid.y;
	mul.lo.s32 	%r90, %r1, %r89;
	shl.b32 	%r3, %r90, 2;
	mov.u32 	%r91, %ctaid.x;
	mul.lo.s32 	%r92, %r2, %r91;
	shl.b32 	%r4, %r92, 2;
	mov.u32 	%r5, %tid.y;
	mov.u32 	%r6, %tid.x;
	shl.b32 	%r7, %r6, 2;
	setp.lt.s32 	%p1, %r88, 1;
	mov.f32 	%f175, 0f00000000;
	mov.f32 	%f176, %f175;
	mov.f32 	%f177, %f175;
	mov.f32 	%f178, %f175;
	mov.f32 	%f179, %f175;
	mov.f32 	%f180, %f175;
	mov.f32 	%f181, %f175;
	mov.f32 	%f182, %f175;
	mov.f32 	%f183, %f175;
	mov.f32 	%f184, %f175;
	mov.f32 	%f185, %f175;
	mov.f32 	%f186, %f175;
	mov.f32 	%f187, %f175;
	mov.f32 	%f188, %f175;
	mov.f32 	%f189, %f175;
	mov.f32 	%f190, %f175;
	@%p1 bra 	$L__BB1_45;
	mad.lo.s32 	%r8, %r5, %r2, %r6;
	mul.lo.s32 	%r9, %r2, %r1;
	add.s32 	%r10, %r8, %r9;
	max.u32 	%r94, %r10, 1024;
	setp.lt.u32 	%p2, %r10, 1024;
	selp.u32 	%r95, 1, 0, %p2;
	add.s32 	%r96, %r10, %r95;
	sub.s32 	%r97, %r94, %r96;
	div.u32 	%r98, %r97, %r9;
	add.s32 	%r11, %r98, %r95;
	and.b32  	%r12, %r11, 3;
	shr.u32 	%r13, %r8, 5;
	and.b32  	%r14, %r8, 31;
	add.s32 	%r15, %r13, %r3;
	shl.b32 	%r99, %r8, 2;
	mov.u32 	%r100, _ZN13matmul_l1_reg10shared_memE;
	add.s32 	%r16, %r100, %r99;
	shr.u32 	%r17, %r10, 5;
	and.b32  	%r18, %r10, 31;
	add.s32 	%r19, %r17, %r3;
	shl.b32 	%r20, %r9, 2;
	add.s32 	%r21, %r16, %r20;
	add.s32 	%r22, %r10, %r9;
	shr.u32 	%r23, %r22, 5;
	and.b32  	%r24, %r22, 31;
	add.s32 	%r25, %r23, %r3;
	mov.b32 	%r163, 0;
	mov.f32 	%f175, 0f00000000;
	add.s32 	%r104, %r14, %r4;
	add.s32 	%r110, %r18, %r4;
	add.s32 	%r116, %r24, %r4;
$L__BB1_2:
	setp.gt.u32 	%p3, %r8, 1023;
	@%p3 bra 	$L__BB1_42;
	setp.eq.s32 	%p4, %r12, 3;
	mov.u32 	%r164, %r8;
	@%p4 bra 	$L__BB1_19;
	setp.ge.s32 	%p5, %r15, %r86;
	add.s32 	%r30, %r14, %r163;
	setp.ge.s32 	%p6, %r30, %r88;
	mov.f32 	%f165, 0f00000000;
	or.pred  	%p7, %p5, %p6;
	@%p7 bra 	$L__BB1_6;
	mad.lo.s32 	%r102, %r15, %r88, %r30;
	mul.wide.u32 	%rd12, %r102, 4;
	add.s64 	%rd13, %rd2, %rd12;
	ld.global.f32 	%f165, [%rd13];
$L__BB1_6:
	setp.ge.s32 	%p8, %r104, %r87;
	st.shared.f32 	[%r16], %f165;
	add.s32 	%r31, %r13, %r163;
	setp.ge.s32 	%p9, %r31, %r88;
	mov.f32 	%f166, 0f00000000;
	or.pred  	%p10, %p9, %p8;
	@%p10 bra 	$L__BB1_8;
	add.s32 	%r105, %r14, %r4;
	mad.lo.s32 	%r106, %r31, %r87, %r105;
	mul.wide.s32 	%rd14, %r106, 4;
	add.s64 	%rd15, %rd1, %rd14;
	ld.global.f32 	%f166, [%rd15];
$L__BB1_8:
	setp.eq.s32 	%p11, %r12, 0;
	st.shared.f32 	[%r16+4096], %f166;
	mov.u32 	%r164, %r10;
	@%p11 bra 	$L__BB1_19;
	setp.ge.s32 	%p12, %r19, %r86;
	add.s32 	%r32, %r18, %r163;
	setp.ge.s32 	%p13, %r32, %r88;
	mov.f32 	%f167, 0f00000000;
	or.pred  	%p14, %p12, %p13;
	@%p14 bra 	$L__BB1_11;
	mad.lo.s32 	%r108, %r19, %r88, %r32;
	mul.wide.u32 	%rd16, %r108, 4;
	add.s64 	%rd17, %rd2, %rd16;
	ld.global.f32 	%f167, [%rd17];
$L__BB1_11:
	setp.ge.s32 	%p15, %r110, %r87;
	st.shared.f32 	[%r21], %f167;
	add.s32 	%r33, %r17, %r163;
	setp.ge.s32 	%p16, %r33, %r88;
	mov.f32 	%f168, 0f00000000;
	or.pred  	%p17, %p16, %p15;
	@%p17 bra 	$L__BB1_13;
	add.s32 	%r111, %r18, %r4;
	mad.lo.s32 	%r112, %r33, %r87, %r111;
	mul.wide.s32 	%rd18, %r112, 4;
	add.s64 	%rd19, %rd1, %rd18;
	ld.global.f32 	%f168, [%rd19];
$L__BB1_13:
	setp.eq.s32 	%p18, %r12, 1;
	st.shared.f32 	[%r21+4096], %f168;
	mov.u32 	%r164, %r22;
	@%p18 bra 	$L__BB1_19;
	setp.ge.s32 	%p19, %r25, %r86;
	add.s32 	%r34, %r24, %r163;
	setp.ge.s32 	%p20, %r34, %r88;
	mov.f32 	%f169, 0f00000000;
	or.pred  	%p21, %p19, %p20;
	@%p21 bra 	$L__BB1_16;
	mad.lo.s32 	%r114, %r25, %r88, %r34;
	mul.wide.u32 	%rd20, %r114, 4;
	add.s64 	%rd21, %rd2, %rd20;
	ld.global.f32 	%f169, [%rd21];
$L__BB1_16:
	setp.ge.s32 	%p22, %r116, %r87;
	add.s32 	%r35, %r21, %r20;
	st.shared.f32 	[%r35], %f169;
	add.s32 	%r36, %r23, %r163;
	setp.ge.s32 	%p23, %r36, %r88;
	mov.f32 	%f170, 0f00000000;
	or.pred  	%p24, %p23, %p22;
	@%p24 bra 	$L__BB1_18;
	add.s32 	%r117, %r24, %r4;
	mad.lo.s32 	%r118, %r36, %r87, %r117;
	mul.wide.s32 	%rd22, %r118, 4;
	add.s64 	%rd23, %rd1, %rd22;
	ld.global.f32 	%f170, [%rd23];
$L__BB1_18:
	add.s32 	%r164, %r22, %r9;
	st.shared.f32 	[%r35+4096], %f170;
$L__BB1_19:
	setp.lt.u32 	%p25, %r11, 3;
	@%p25 bra 	$L__BB1_42;
	shl.b32 	%r119, %r9, 1;
	add.s32 	%r168, %r119, %r164;
	mad.lo.s32 	%r167, %r9, 3, %r164;
	add.s32 	%r166, %r9, %r164;
	shl.b32 	%r120, %r164, 2;
	mov.u32 	%r121, _ZN13matmul_l1_reg10shared_memE;
	add.s32 	%r165, %r121, %r120;
$L__BB1_21:
	shr.u32 	%r122, %r164, 5;
	and.b32  	%r123, %r164, 31;
	add.s32 	%r48, %r122, %r3;
	add.s32 	%r49, %r123, %r163;
	add.s32 	%r50, %r122, %r163;
	add.s32 	%r51, %r123, %r4;
	setp.ge.s32 	%p26, %r48, %r86;
	setp.ge.s32 	%p27, %r49, %r88;
	or.pred  	%p28, %p26, %p27;
	@%p28 bra 	$L__BB1_23;
	mad.lo.s32 	%r125, %r48, %r88, %r49;
	mul.wide.u32 	%rd24, %r125, 4;
	add.s64 	%rd25, %rd2, %rd24;
	ld.global.f32 	%f93, [%rd25];
	st.shared.f32 	[%r165], %f93;
	bra.uni 	$L__BB1_24;
$L__BB1_23:
	mov.b32 	%r124, 0;
	st.shared.u32 	[%r165], %r124;
$L__BB1_24:
	setp.ge.s32 	%p29, %r50, %r88;
	setp.ge.s32 	%p30, %r51, %r87;
	mov.f32 	%f171, 0f00000000;
	or.pred  	%p31, %p29, %p30;
	@%p31 bra 	$L__BB1_26;
	mad.lo.s32 	%r126, %r50, %r87, %r51;
	mul.wide.s32 	%rd26, %r126, 4;
	add.s64 	%rd27, %rd1, %rd26;
	ld.global.f32 	%f171, [%rd27];
$L__BB1_26:
	st.shared.f32 	[%r165+4096], %f171;
	shr.u32 	%r127, %r166, 5;
	and.b32  	%r128, %r166, 31;
	add.s32 	%r52, %r127, %r3;
	add.s32 	%r53, %r128, %r163;
	add.s32 	%r54, %r127, %r163;
	add.s32 	%r55, %r128, %r4;
	setp.lt.s32 	%p32, %r52, %r86;
	setp.lt.s32 	%p33, %r53, %r88;
	and.pred  	%p34, %p32, %p33;
	add.s32 	%r56, %r165, %r20;
	@%p34 bra 	$L__BB1_28;
	mov.b32 	%r129, 0;
	st.shared.u32 	[%r56], %r129;
	bra.uni 	$L__BB1_29;
$L__BB1_28:
	mad.lo.s32 	%r130, %r52, %r88, %r53;
	mul.wide.u32 	%rd28, %r130, 4;
	add.s64 	%rd29, %rd2, %rd28;
	ld.global.f32 	%f95, [%rd29];
	st.shared.f32 	[%r56], %f95;
$L__BB1_29:
	setp.ge.s32 	%p35, %r54, %r88;
	setp.ge.s32 	%p36, %r55, %r87;
	mov.f32 	%f172, 0f00000000;
	or.pred  	%p37, %p35, %p36;
	@%p37 bra 	$L__BB1_31;
	mad.lo.s32 	%r131, %r54, %r87, %r55;
	mul.wide.s32 	%rd30, %r131, 4;
	add.s64 	%rd31, %rd1, %rd30;
	ld.global.f32 	%f172, [%rd31];
$L__BB1_31:
	st.shared.f32 	[%r56+4096], %f172;
	add.s32 	%r57, %r164, %r9;
	shr.u32 	%r132, %r168, 5;
	and.b32  	%r133, %r168, 31;
	add.s32 	%r58, %r132, %r3;
	add.s32 	%r59, %r133, %r163;
	add.s32 	%r60, %r132, %r163;
	add.s32 	%r61, %r133, %r4;
	setp.lt.s32 	%p38, %r58, %r86;
	setp.lt.s32 	%p39, %r59, %r88;
	and.pred  	%p40, %p38, %p39;
	shl.b32 	%r134, %r9, 3;
	add.s32 	%r135, %r134, %r165;
	add.s32 	%r62, %r135, 4096;
	@%p40 bra 	$L__BB1_33;
	mov.b32 	%r136, 0;
	st.shared.u32 	[%r62+-4096], %r136;
	bra.uni 	$L__BB1_34;
$L__BB1_33:
	mad.lo.s32 	%r137, %r58, %r88, %r59;
	mul.wide.u32 	%rd32, %r137, 4;
	add.s64 	%rd33, %rd2, %rd32;
	ld.global.f32 	%f97, [%rd33];
	st.shared.f32 	[%r62+-4096], %f97;
$L__BB1_34:
	setp.ge.s32 	%p41, %r60, %r88;
	setp.ge.s32 	%p42, %r61, %r87;
	mov.f32 	%f173, 0f00000000;
	or.pred  	%p43, %p41, %p42;
	@%p43 bra 	$L__BB1_36;
	mad.lo.s32 	%r138, %r60, %r87, %r61;
	mul.wide.s32 	%rd34, %r138, 4;
	add.s64 	%rd35, %rd1, %rd34;
	ld.global.f32 	%f173, [%rd35];
$L__BB1_36:
	st.shared.f32 	[%r62], %f173;
	add.s32 	%r63, %r57, %r9;
	shr.u32 	%r139, %r167, 5;
	and.b32  	%r140, %r167, 31;
	add.s32 	%r64, %r139, %r3;
	add.s32 	%r65, %r140, %r163;
	add.s32 	%r66, %r139, %r163;
	add.s32 	%r67, %r140, %r4;
	setp.lt.s32 	%p44, %r64, %r86;
	setp.lt.s32 	%p45, %r65, %r88;
	and.pred  	%p46, %p44, %p45;
	mad.lo.s32 	%r141, %r9, 12, %r165;
	add.s32 	%r68, %r141, 4096;
	@%p46 bra 	$L__BB1_38;
	mov.b32 	%r142, 0;
	st.shared.u32 	[%r68+-4096], %r142;
	bra.uni 	$L__BB1_39;
$L__BB1_38:
	mad.lo.s32 	%r143, %r64, %r88, %r65;
	mul.wide.u32 	%rd36, %r143, 4;
	add.s64 	%rd37, %rd2, %rd36;
	ld.global.f32 	%f99, [%rd37];
	st.shared.f32 	[%r68+-4096], %f99;
$L__BB1_39:
	setp.ge.s32 	%p47, %r66, %r88;
	setp.ge.s32 	%p48, %r67, %r87;
	mov.f32 	%f174, 0f00000000;
	or.pred  	%p49, %p47, %p48;
	@%p49 bra 	$L__BB1_41;
	mad.lo.s32 	%r144, %r66, %r87, %r67;
	mul.wide.s32 	%rd38, %r144, 4;
	add.s64 	%rd39, %rd1, %rd38;
	ld.global.f32 	%f174, [%rd39];
$L__BB1_41:
	st.shared.f32 	[%r68], %f174;
	add.s32 	%r145, %r63, %r9;
	add.s32 	%r164, %r145, %r9;
	add.s32 	%r168, %r168, %r20;
	add.s32 	%r167, %r167, %r20;
	add.s32 	%r166, %r166, %r20;
	shl.b32 	%r146, %r9, 4;
	add.s32 	%r165, %r165, %r146;
	setp.lt.u32 	%p50, %r164, 1024;
	@%p50 bra 	$L__BB1_21;
$L__BB1_42:
	bar.sync 	0;
	mov.b32 	%r170, 0;
$L__BB1_43:
	shl.b32 	%r148, %r5, 7;
	add.s32 	%r149, %r148, %r170;
	shl.b32 	%r150, %r149, 2;
	mov.u32 	%r151, _ZN13matmul_l1_reg10shared_memE;
	add.s32 	%r152, %r151, %r150;
	ld.shared.v2.f32 	{%f101, %f102}, [%r152];
	ld.shared.v2.f32 	{%f103, %f104}, [%r152+128];
	ld.shared.v2.f32 	{%f105, %f106}, [%r152+256];
	ld.shared.v2.f32 	{%f107, %f108}, [%r152+384];
	shl.b32 	%r153, %r170, 5;
	add.s32 	%r154, %r7, %r153;
	shl.b32 	%r155, %r154, 2;
	add.s32 	%r156, %r151, %r155;
	ld.shared.v4.f32 	{%f109, %f110, %f111, %f112}, [%r156+4096];
	fma.rn.f32 	%f113, %f101, %f109, %f182;
	fma.rn.f32 	%f114, %f101, %f110, %f181;
	fma.rn.f32 	%f115, %f101, %f111, %f180;
	fma.rn.f32 	%f116, %f101, %f112, %f179;
	fma.rn.f32 	%f117, %f103, %f109, %f178;
	fma.rn.f32 	%f118, %f103, %f110, %f177;
	fma.rn.f32 	%f119, %f103, %f111, %f176;
	fma.rn.f32 	%f120, %f103, %f112, %f175;
	fma.rn.f32 	%f121, %f105, %f109, %f183;
	fma.rn.f32 	%f122, %f105, %f110, %f184;
	fma.rn.f32 	%f123, %f105, %f111, %f185;
	fma.rn.f32 	%f124, %f105, %f112, %f186;
	fma.rn.f32 	%f125, %f107, %f109, %f187;
	fma.rn.f32 	%f126, %f107, %f110, %f188;
	fma.rn.f32 	%f127, %f107, %f111, %f189;
	fma.rn.f32 	%f128, %f107, %f112, %f190;
	ld.shared.v4.f32 	{%f129, %f130, %f131, %f132}, [%r156+4224];
	fma.rn.f32 	%f182, %f102, %f129, %f113;
	fma.rn.f32 	%f181, %f102, %f130, %f114;
	fma.rn.f32 	%f180, %f102, %f131, %f115;
	fma.rn.f32 	%f179, %f102, %f132, %f116;
	fma.rn.f32 	%f178, %f104, %f129, %f117;
	fma.rn.f32 	%f177, %f104, %f130, %f118;
	fma.rn.f32 	%f176, %f104, %f131, %f119;
	fma.rn.f32 	%f175, %f104, %f132, %f120;
	fma.rn.f32 	%f183, %f106, %f129, %f121;
	fma.rn.f32 	%f184, %f106, %f130, %f122;
	fma.rn.f32 	%f185, %f106, %f131, %f123;
	fma.rn.f32 	%f186, %f106, %f132, %f124;
	fma.rn.f32 	%f187, %f108, %f129, %f125;
	fma.rn.f32 	%f188, %f108, %f130, %f126;
	fma.rn.f32 	%f189, %f108, %f131, %f127;
	fma.rn.f32 	%f190, %f108, %f132, %f128;
	add.s32 	%r170, %r170, 2;
	setp.ne.s32 	%p51, %r170, 32;
	@%p51 bra 	$L__BB1_43;
	bar.sync 	0;
	add.s32 	%r163, %r163, 32;
	setp.lt.s32 	%p52, %r163, %r88;
	@%p52 bra 	$L__BB1_2;
$L__BB1_45:
	shl.b32 	%r157, %r5, 2;
	add.s32 	%r26, %r3, %r157;
	add.s32 	%r27, %r4, %r7;
	setp.ge.s32 	%p53, %r26, %r86;
	mul.lo.s32 	%r28, %r26, %r87;
	setp.ge.s32 	%p54, %r27, %r87;
	or.pred  	%p55, %p53, %p54;
	@%p55 bra 	$L__BB1_47;
	add.s32 	%r159, %r27, %r28;
	mul.wide.s32 	%rd40, %r159, 4;
	add.s64 	%rd41, %rd3, %rd40;
	st.global.f32 	[%rd41], %f182;
$L__BB1_47:
	setp.ge.s32 	%p56, %r26, %r86;
	add.s32 	%r77, %r27, 1;
	setp.ge.s32 	%p57, %r77, %r87;
	or.pred  	%p58, %p56, %p57;
	cvt.s64.s32 	%rd42, %r28;
	cvt.s64.s32 	%rd4, %r27;
	add.s64 	%rd43, %rd4, %rd42;
	shl.b64 	%rd44, %rd43, 2;
	add.s64 	%rd5, %rd3, %rd44;
	@%p58 bra 	$L__BB1_49;
	st.global.f32 	[%rd5+4], %f181;
$L__BB1_49:
	setp.ge.s32 	%p59, %r26, %r86;
	add.s32 	%r78, %r27, 2;
	setp.ge.s32 	%p60, %r78, %r87;
	or.pred  	%p61, %p59, %p60;
	@%p61 bra 	$L__BB1_51;
	st.global.f32 	[%rd5+8], %f180;
$L__BB1_51:
	setp.ge.s32 	%p62, %r26, %r86;
	add.s32 	%r79, %r27, 3;
	setp.ge.s32 	%p63, %r79, %r87;
	or.pred  	%p64, %p62, %p63;
	@%p64 bra 	$L__BB1_53;
	st.global.f32 	[%rd5+12], %f179;
$L__BB1_53:
	setp.ge.s32 	%p65, %r27, %r87;
	add.s32 	%r80, %r26, 1;
	setp.ge.s32 	%p66, %r80, %r86;
	add.s32 	%r81, %r28, %r87;
	or.pred  	%p67, %p66, %p65;
	@%p67 bra 	$L__BB1_55;
	add.s32 	%r160, %r27, %r81;
	mul.wide.s32 	%rd45, %r160, 4;
	add.s64 	%rd46, %rd3, %rd45;
	st.global.f32 	[%rd46], %f178;
$L__BB1_55:
	setp.ge.s32 	%p68, %r80, %r86;
	setp.ge.s32 	%p69, %r77, %r87;
	or.pred  	%p70, %p68, %p69;
	cvt.s64.s32 	%rd47, %r81;
	add.s64 	%rd48, %rd4, %rd47;
	shl.b64 	%rd49, %rd48, 2;
	add.s64 	%rd6, %rd3, %rd49;
	@%p70 bra 	$L__BB1_57;
	st.global.f32 	[%rd6+4], %f177;
$L__BB1_57:
	setp.ge.s32 	%p71, %r80, %r86;
	setp.ge.s32 	%p72, %r78, %r87;
	or.pred  	%p73, %p71, %p72;
	@%p73 bra 	$L__BB1_59;
	st.global.f32 	[%rd6+8], %f176;
$L__BB1_59:
	setp.ge.s32 	%p74, %r80, %r86;
	setp.ge.s32 	%p75, %r79, %r87;
	or.pred  	%p76, %p74, %p75;
	@%p76 bra 	$L__BB1_61;
	st.global.f32 	[%rd6+12], %f175;
$L__BB1_61:
	setp.ge.s32 	%p77, %r27, %r87;
	add.s32 	%r82, %r26, 2;
	setp.ge.s32 	%p78, %r82, %r86;
	add.s32 	%r83, %r81, %r87;
	or.pred  	%p79, %p78, %p77;
	@%p79 bra 	$L__BB1_63;
	add.s32 	%r161, %r27, %r83;
	mul.wide.s32 	%rd50, %r161, 4;
	add.s64 	%rd51, %rd3, %rd50;
	st.global.f32 	[%rd51], %f183;
$L__BB1_63:
	setp.ge.s32 	%p80, %r82, %r86;
	setp.ge.s32 	%p81, %r77, %r87;
	or.pred  	%p82, %p80, %p81;
	cvt.s64.s32 	%rd52, %r83;
	add.s64 	%rd53, %rd4, %rd52;
	shl.b64 	%rd54, %rd53, 2;
	add.s64 	%rd7, %rd3, %rd54;
	@%p82 bra 	$L__BB1_65;
	st.global.f32 	[%rd7+4], %f184;
$L__BB1_65:
	setp.ge.s32 	%p83, %r82, %r86;
	setp.ge.s32 	%p84, %r78, %r87;
	or.pred  	%p85, %p83, %p84;
	@%p85 bra 	$L__BB1_67;
	st.global.f32 	[%rd7+8], %f185;
$L__BB1_67:
	setp.ge.s32 	%p86, %r82, %r86;
	setp.ge.s32 	%p87, %r79, %r87;
	or.pred  	%p88, %p86, %p87;
	@%p88 bra 	$L__BB1_69;
	st.global.f32 	[%rd7+12], %f186;
$L__BB1_69:
	setp.ge.s32 	%p89, %r27, %r87;
	add.s32 	%r84, %r26, 3;
	setp.ge.s32 	%p90, %r84, %r86;
	add.s32 	%r85, %r83, %r87;
	or.pred  	%p91, %p90, %p89;
	@%p91 bra 	$L__BB1_71;
	add.s32 	%r162, %r27, %r85;
	mul.wide.s32 	%rd55, %r162, 4;
	add.s64 	%rd56, %rd3, %rd55;
	st.global.f32 	[%rd56], %f187;
$L__BB1_71:
	setp.ge.s32 	%p92, %r84, %r86;
	setp.ge.s32 	%p93, %r77, %r87;
	or.pred  	%p94, %p92, %p93;
	cvt.s64.s32 	%rd57, %r85;
	add.s64 	%rd58, %rd4, %rd57;
	shl.b64 	%rd59, %rd58, 2;
	add.s64 	%rd8, %rd3, %rd59;
	@%p94 bra 	$L__BB1_73;
	st.global.f32 	[%rd8+4], %f188;
$L__BB1_73:
	setp.ge.s32 	%p95, %r84, %r86;
	setp.ge.s32 	%p96, %r78, %r87;
	or.pred  	%p97, %p95, %p96;
	@%p97 bra 	$L__BB1_75;
	st.global.f32 	[%rd8+8], %f189;
$L__BB1_75:
	setp.ge.s32 	%p98, %r84, %r86;
	setp.ge.s32 	%p99, %r79, %r87;
	or.pred  	%p100, %p98, %p99;
	@%p100 bra 	$L__BB1_77;
	st.global.f32 	[%rd8+12], %f190;
$L__BB1_77:
	ret;

}


// ===== COMPILED SASS (sm_100) =====

	.target	sm_100

	.elftype	@"ET_EXEC"


//--------------------- .note.nv.tkinfo           --------------------------
	.section	.note.nv.tkinfo,"",@"SHT_NOTE"
	.sectionflags	@"SHF_NOTE_NV_TKINFO"
	.tkinfo
        /*0018*/ 	.word	0x00000002
        /*0030*/ 	.string	""
        /*0030*/ 	.string	"ptxas"
        /*0030*/ 	.string	"Cuda compilation tools, release 13.0, V13.0.88"
        /*0030*/ 	.string	"Build cuda_13.0.r13.0/compiler.36424714_0"
        /*0030*/ 	.string	"-arch sm_100 -m 64 "



//--------------------- .note.nv.cuinfo           --------------------------
	.section	.note.nv.cuinfo,"",@"SHT_NOTE"
	.sectionflags	@"SHF_NOTE_NV_CUINFO"
        /*0018*/ 	.short	0x0002
        /*001a*/ 	.short	0x0064
        /*001c*/ 	.short	0x0082
	.zero		2


//--------------------- .nv.info                  --------------------------
	.section	.nv.info,"",@"SHT_CUDA_INFO"
	.align	4


	//----- nvinfo : EIATTR_REGCOUNT
	.align		4
        /*0000*/ 	.byte	0x04, 0x2f
        /*0002*/ 	.short	(.L_1 - .L_0)
	.align		4
.L_0:
        /*0004*/ 	.word	index@(_ZN9matmul_l19matmul_l1EiiiPKfS1_Pf)
        /*0008*/ 	.word	0x00000028


	//----- nvinfo : EIATTR_FRAME_SIZE
	.align		4
.L_1:
        /*000c*/ 	.byte	0x04, 0x11
        /*000e*/ 	.short	(.L_3 - .L_2)
	.align		4
.L_2:
        /*0010*/ 	.word	index@(_ZN9matmul_l19matmul_l1EiiiPKfS1_Pf)
        /*0014*/ 	.word	0x00000000


	//----- nvinfo : EIATTR_REGCOUNT
	.align		4
.L_3:
        /*0018*/ 	.byte	0x04, 0x2f
        /*001a*/ 	.short	(.L_5 - .L_4)
	.align		4
.L_4:
        /*001c*/ 	.word	index@(_ZN13matmul_l1_reg13matmul_l1_regEiiiPKfS1_Pf)
        /*0020*/ 	.word	0x00000030


	//----- nvinfo : EIATTR_FRAME_SIZE
	.align		4
.L_5:
        /*0024*/ 	.byte	0x04, 0x11
        /*0026*/ 	.short	(.L_7 - .L_6)
	.align		4
.L_6:
        /*0028*/ 	.word	index@(_ZN13matmul_l1_reg13matmul_l1_regEiiiPKfS1_Pf)
        /*002c*/ 	.word	0x00000000


	//----- nvinfo : EIATTR_MIN_STACK_SIZE
	.align		4
.L_7:
        /*0030*/ 	.byte	0x04, 0x12
        /*0032*/ 	.short	(.L_9 - .L_8)
	.align		4
.L_8:
        /*0034*/ 	.word	index@(_ZN13matmul_l1_reg13matmul_l1_regEiiiPKfS1_Pf)
        /*0038*/ 	.word	0x00000000


	//----- nvinfo : EIATTR_MIN_STACK_SIZE
	.align		4
.L_9:
        /*003c*/ 	.byte	0x04, 0x12
        /*003e*/ 	.short	(.L_11 - .L_10)
	.align		4
.L_10:
        /*0040*/ 	.word	index@(_ZN9matmul_l19matmul_l1EiiiPKfS1_Pf)
        /*0044*/ 	.word	0x00000000
.L_11:


//--------------------- .nv.compat                --------------------------
	.section	.nv.compat,"",@"SHT_CUDA_COMPAT_INFO"
	.align	4
        /*0000*/ 	.byte	0x02, 0x09, 0x00, 0x00, 0x02, 0x02, 0x01, 0x00, 0x02, 0x05, 0x05, 0x00, 0x03, 0x07, 0x01, 0x01
        /*0010*/ 	.byte	0x02, 0x03, 0x00, 0x00, 0x02, 0x06, 0x01, 0x00, 0x04, 0x0b, 0x08, 0x00, 0x09, 0x00, 0x00, 0x00
        /*0020*/ 	.byte	0x00, 0x00, 0x00, 0x00


//--------------------- .nv.info._ZN13matmul_l1_reg13matmul_l1_regEiiiPKfS1_Pf --------------------------
	.section	.nv.info._ZN13matmul_l1_reg13matmul_l1_regEiiiPKfS1_Pf,"",@"SHT_CUDA_INFO"
	.sectionflags	@""
	.align	4


	//----- nvinfo : EIATTR_CUDA_API_VERSION
	.align		4
        /*0000*/ 	.byte	0x04, 0x37
        /*0002*/ 	.short	(.L_13 - .L_12)
.L_12:
        /*0004*/ 	.word	0x00000082


	//----- nvinfo : EIATTR_KPARAM_INFO
	.align		4
.L_13:
        /*0008*/ 	.byte	0x04, 0x17
        /*000a*/ 	.short	(.L_15 - .L_14)
.L_14:
        /*000c*/ 	.word	0x00000000
        /*0010*/ 	.short	0x0005
        /*0012*/ 	.short	0x0020
        /*0014*/ 	.byte	0x00, 0xf5, 0x21, 0x00


	//----- nvinfo : EIATTR_KPARAM_INFO
	.align		4
.L_15:
        /*0018*/ 	.byte	0x04, 0x17
        /*001a*/ 	.short	(.L_17 - .L_16)
.L_16:
        /*001c*/ 	.word	0x00000000
        /*0020*/ 	.short	0x0004
        /*0022*/ 	.short	0x0018
        /*0024*/ 	.byte	0x00, 0xf5, 0x21, 0x00


	//----- nvinfo : EIATTR_KPARAM_INFO
	.align		4
.L_17:
        /*0028*/ 	.byte	0x04, 0x17
        /*002a*/ 	.short	(.L_19 - .L_18)
.L_18:
        /*002c*/ 	.word	0x00000000
        /*0030*/ 	.short	0x0003
        /*0032*/ 	.short	0x0010
        /*0034*/ 	.byte	0x00, 0xf5, 0x21, 0x00


	//----- nvinfo : EIATTR_KPARAM_INFO
	.align		4
.L_19:
        /*0038*/ 	.byte	0x04, 0x17
        /*003a*/ 	.short	(.L_21 - .L_20)
.L_20:
        /*003c*/ 	.word	0x00000000
        /*0040*/ 	.short	0x0002
        /*0042*/ 	.short	0x0008
        /*0044*/ 	.byte	0x00, 0xf0, 0x11, 0x00


	//----- nvinfo : EIATTR_KPARAM_INFO
	.align		4
.L_21:
        /*0048*/ 	.byte	0x04, 0x17
        /*004a*/ 	.short	(.L_23 - .L_22)
.L_22:
        /*004c*/ 	.word	0x00000000
        /*0050*/ 	.short	0x0001
        /*0052*/ 	.short	0x0004
        /*0054*/ 	.byte	0x00, 0xf0, 0x11, 0x00


	//----- nvinfo : EIATTR_KPARAM_INFO
	.align		4
.L_23:
        /*0058*/ 	.byte	0x04, 0x17
        /*005a*/ 	.short	(.L_25 - .L_24)
.L_24:
        /*005c*/ 	.word	0x00000000
        /*0060*/ 	.short	0x0000
        /*0062*/ 	.short	0x0000
        /*0064*/ 	.byte	0x00, 0xf0, 0x11, 0x00


	//----- nvinfo : EIATTR_SPARSE_MMA_MASK
	.align		4
.L_25:
        /*0068*/ 	.byte	0x03, 0x50
        /*006a*/ 	.short	0x0000


	//----- nvinfo : EIATTR_MAXREG_COUNT
	.align		4
        /*006c*/ 	.byte	0x03, 0x1b
        /*006e*/ 	.short	0x00ff


	//----- nvinfo : EIATTR_NUM_BARRIERS
	.align		4
        /*0070*/ 	.byte	0x02, 0x4c
        /*0072*/ 	.byte	0x01
	.zero		1


	//----- nvinfo : EIATTR_MERCURY_ISA_VERSION
	.align		4
        /*0074*/ 	.byte	0x03, 0x5f
        /*0076*/ 	.short	0x0101


	//----- nvinfo : EIATTR_VRC_CTA_INIT_COUNT
	.align		4
        /*0078*/ 	.byte	0x02, 0x4a
	.zero		1
	.zero		1


	//----- nvinfo : EIATTR_EXIT_INSTR_OFFSETS
	.align		4
        /*007c*/ 	.byte	0x04, 0x1c
        /*007e*/ 	.short	(.L_27 - .L_26)


	//   ....[0]....
.L_26:
        /*0080*/ 	.word	0x000025f0


	//   ....[1]....
        /*0084*/ 	.word	0x00002610


	//----- nvinfo : EIATTR_CRS_STACK_SIZE
	.align		4
.L_27:
        /*0088*/ 	.byte	0x04, 0x1e
        /*008a*/ 	.short	(.L_29 - .L_28)
.L_28:
        /*008c*/ 	.word	0x00000000


	//----- nvinfo : EIATTR_CBANK_PARAM_SIZE
	.align		4
.L_29:
        /*0090*/ 	.byte	0x03, 0x19
        /*0092*/ 	.short	0x0028


	//----- nvinfo : EIATTR_PARAM_CBANK
	.align		4
        /*0094*/ 	.byte	0x04, 0x0a
        /*0096*/ 	.short	(.L_31 - .L_30)
	.align		4
.L_30:
        /*0098*/ 	.word	index@(.nv.constant0._ZN13matmul_l1_reg13matmul_l1_regEiiiPKfS1_Pf)
        /*009c*/ 	.short	0x0380
        /*009e*/ 	.short	0x0028


	//----- nvinfo : EIATTR_SW_WAR
	.align		4
.L_31:
        /*00a0*/ 	.byte	0x04, 0x36
        /*00a2*/ 	.short	(.L_33 - .L_32)
.L_32:
        /*00a4*/ 	.word	0x00000008
.L_33:


//--------------------- .nv.info._ZN9matmul_l19matmul_l1EiiiPKfS1_Pf --------------------------
	.section	.nv.info._ZN9matmul_l19matmul_l1EiiiPKfS1_Pf,"",@"SHT_CUDA_INFO"
	.sectionflags	@""
	.align	4


	//----- nvinfo : EIATTR_CUDA_API_VERSION
	.align		4
        /*0000*/ 	.byte	0x04, 0x37
        /*0002*/ 	.short	(.L_35 - .L_34)
.L_34:
        /*0004*/ 	.word	0x00000082


	//----- nvinfo : EIATTR_KPARAM_INFO
	.align		4
.L_35:
        /*0008*/ 	.byte	0x04, 0x17
        /*000a*/ 	.short	(.L_37 - .L_36)
.L_36:
        /*000c*/ 	.word	0x00000000
        /*0010*/ 	.short	0x0005
        /*0012*/ 	.short	0x0020
        /*0014*/ 	.byte	0x00, 0xf5, 0x21, 0x00


	//----- nvinfo : EIATTR_KPARAM_INFO
	.align		4
.L_37:
        /*0018*/ 	.byte	0x04, 0x17
        /*001a*/ 	.short	(.L_39 - .L_38)
.L_38:
        /*001c*/ 	.word	0x00000000
        /*0020*/ 	.short	0x0004
        /*0022*/ 	.short	0x0018
        /*0024*/ 	.byte	0x00, 0xf5, 0x21, 0x00


	//----- nvinfo : EIATTR_KPARAM_INFO
	.align		4
.L_39:
        /*0028*/ 	.byte	0x04, 0x17
        /*002a*/ 	.short	(.L_41 - .L_40)
.L_40:
        /*002c*/ 	.word	0x00000000
        /*0030*/ 	.short	0x0003
        /*0032*/ 	.short	0x0010
        /*0034*/ 	.byte	0x00, 0xf5, 0x21, 0x00


	//----- nvinfo : EIATTR_KPARAM_INFO
	.align		4
.L_41:
        /*0038*/ 	.byte	0x04, 0x17
        /*003a*/ 	.short	(.L_43 - .L_42)
.L_42:
        /*003c*/ 	.word	0x00000000
        /*0040*/ 	.short	0x0002
        /*0042*/ 	.short	0x0008
        /*0044*/ 	.byte	0x00, 0xf0, 0x11, 0x00


	//----- nvinfo : EIATTR_KPARAM_INFO
	.align		4
.L_43:
        /*0048*/ 	.byte	0x04, 0x17
        /*004a*/ 	.short	(.L_45 - .L_44)
.L_44:
        /*004c*/ 	.word	0x00000000
        /*0050*/ 	.short	0x0001
        /*0052*/ 	.short	0x0004
        /*0054*/ 	.byte	0x00, 0xf0, 0x11, 0x00


	//----- nvinfo : EIATTR_KPARAM_INFO
	.align		4
.L_45:
        /*0058*/ 	.byte	0x04, 0x17
        /*005a*/ 	.short	(.L_47 - .L_46)
.L_46:
        /*005c*/ 	.word	0x00000000
        /*0060*/ 	.short	0x0000
        /*0062*/ 	.short	0x0000
        /*0064*/ 	.byte	0x00, 0xf0, 0x11, 0x00


	//----- nvinfo : EIATTR_SPARSE_MMA_MASK
	.align		4
.L_47:
        /*0068*/ 	.byte	0x03, 0x50
        /*006a*/ 	.short	0x0000


	//----- nvinfo : EIATTR_MAXREG_COUNT
	.align		4
        /*006c*/ 	.byte	0x03, 0x1b
        /*006e*/ 	.short	0x00ff


	//----- nvinfo : EIATTR_NUM_BARRIERS
	.align		4
        /*0070*/ 	.byte	0x02, 0x4c
        /*0072*/ 	.byte	0x01
	.zero		1


	//----- nvinfo : EIATTR_MERCURY_ISA_VERSION
	.align		4
        /*0074*/ 	.byte	0x03, 0x5f
        /*0076*/ 	.short	0x0101


	//----- nvinfo : EIATTR_VRC_CTA_INIT_COUNT
	.align		4
        /*0078*/ 	.byte	0x02, 0x4a
	.zero		1
	.zero		1


	//----- nvinfo : EIATTR_EXIT_INSTR_OFFSETS
	.align		4
        /*007c*/ 	.byte	0x04, 0x1c
        /*007e*/ 	.short	(.L_49 - .L_48)


	//   ....[0]....
.L_48:
        /*0080*/ 	.word	0x00001cd0


	//   ....[1]....
        /*0084*/ 	.word	0x00001d50


	//----- nvinfo : EIATTR_CRS_STACK_SIZE
	.align		4
.L_49:
        /*0088*/ 	.byte	0x04, 0x1e
        /*008a*/ 	.short	(.L_51 - .L_50)
.L_50:
        /*008c*/ 	.word	0x00000000


	//----- nvinfo : EIATTR_CBANK_PARAM_SIZE
	.align		4
.L_51:
        /*0090*/ 	.byte	0x03, 0x19
        /*0092*/ 	.short	0x0028


	//----- nvinfo : EIATTR_PARAM_CBANK
	.align		4
        /*0094*/ 	.byte	0x04, 0x0a
        /*0096*/ 	.short	(.L_53 - .L_52)
	.align		4
.L_52:
        /*0098*/ 	.word	index@(.nv.constant0._ZN9matmul_l19matmul_l1EiiiPKfS1_Pf)
        /*009c*/ 	.short	0x0380
        /*009e*/ 	.short	0x0028


	//----- nvinfo : EIATTR_SW_WAR
	.align		4
.L_53:
        /*00a0*/ 	.byte	0x04, 0x36
        /*00a2*/ 	.short	(.L_55 - .L_54)
.L_54:
        /*00a4*/ 	.word	0x00000008
.L_55:


//--------------------- .nv.callgraph             --------------------------
	.section	.nv.callgraph,"",@"SHT_CUDA_CALLGRAPH"
	.align	4
	.sectionentsize	8
	.align		4
        /*0000*/ 	.word	0x00000000
	.align		4
        /*0004*/ 	.word	0xffffffff
	.align		4
        /*0008*/ 	.word	0x00000000
	.align		4
        /*000c*/ 	.word	0xfffffffe
	.align		4
        /*0010*/ 	.word	0x00000000
	.align		4
        /*0014*/ 	.word	0xfffffffd
	.align		4
        /*0018*/ 	.word	0x00000000
	.align		4
        /*001c*/ 	.word	0xfffffffc


//--------------------- .text._ZN13matmul_l1_reg13matmul_l1_regEiiiPKfS1_Pf --------------------------
	.section	.text._ZN13matmul_l1_reg13matmul_l1_regEiiiPKfS1_Pf,"ax",@progbits
	.align	128
        .global         _ZN13matmul_l1_reg13matmul_l1_regEiiiPKfS1_Pf
        .type           _ZN13matmul_l1_reg13matmul_l1_regEiiiPKfS1_Pf,@function
        .size           _ZN13matmul_l1_reg13matmul_l1_regEiiiPKfS1_Pf,(.L_x_17 - _ZN13matmul_l1_reg13matmul_l1_regEiiiPKfS1_Pf)
        .other          _ZN13matmul_l1_reg13matmul_l1_regEiiiPKfS1_Pf,@"STO_CUDA_ENTRY STV_DEFAULT"
_ZN13matmul_l1_reg13matmul_l1_regEiiiPKfS1_Pf:
.text._ZN13matmul_l1_reg13matmul_l1_regEiiiPKfS1_Pf:
[----:B------:R-:W-:Y:S01]  /*0000*/  LDC R1, c[0x0][0x37c] ;  /* 0x0000df00ff017b82 */ /* 0x000fe20000000800 */
[----:B------:R-:W0:Y:S01]  /*0010*/  S2R R5, SR_TID.X ;  /* 0x0000000000057919 */ /* 0x000e220000002100 */
[----:B------:R-:W1:Y:S06]  /*0020*/  LDCU UR9, c[0x0][0x388] ;  /* 0x00007100ff0977ac */ /* 0x000e6c0008000800 */
[----:B------:R-:W2:Y:S01]  /*0030*/  S2UR UR4, SR_CTAID.Y ;  /* 0x00000000000479c3 */ /* 0x000ea20000002600 */
[----:B------:R-:W-:Y:S01]  /*0040*/  HFMA2 R28, -RZ, RZ, 0, 0 ;  /* 0x00000000ff1c7431 */ /* 0x000fe200000001ff */
[----:B------:R-:W3:Y:S01]  /*0050*/  S2R R0, SR_TID.Y ;  /* 0x0000000000007919 */ /* 0x000ee20000002200 */
[----:B------:R-:W2:Y:S01]  /*0060*/  LDCU UR7, c[0x0][0x364] ;  /* 0x00006c80ff0777ac */ /* 0x000ea20008000800 */
[----:B------:R-:W-:-:S02]  /*0070*/  CS2R R34, SRZ ;  /* 0x0000000000227805 */ /* 0x000fc4000001ff00 */
[----:B------:R-:W-:Y:S02]  /*0080*/  CS2R R18, SRZ ;  /* 0x0000000000127805 */ /* 0x000fe4000001ff00 */
[----:B------:R-:W-:Y:S01]  /*0090*/  CS2R R30, SRZ ;  /* 0x00000000001e7805 */ /* 0x000fe2000001ff00 */
[----:B------:R-:W4:Y:S01]  /*00a0*/  LDCU UR8, c[0x0][0x360] ;  /* 0x00006c00ff0877ac */ /* 0x000f220008000800 */
[----:B------:R-:W4:Y:S01]  /*00b0*/  S2UR UR6, SR_CTAID.X ;  /* 0x00000000000679c3 */ /* 0x000f220000002500 */
[----:B------:R-:W-:Y:S02]  /*00c0*/  CS2R R16, SRZ ;  /* 0x0000000000107805 */ /* 0x000fe4000001ff00 */
[----:B------:R-:W-:Y:S02]  /*00d0*/  CS2R R38, SRZ ;  /* 0x0000000000267805 */ /* 0x000fe4000001ff00 */
[----:B------:R-:W-:Y:S02]  /*00e0*/  CS2R R36, SRZ ;  /* 0x0000000000247805 */ /* 0x000fe4000001ff00 */
[----:B------:R-:W-:-:S02]  /*00f0*/  CS2R R40, SRZ ;  /* 0x0000000000287805 */ /* 0x000fc4000001ff00 */
[----:B------:R-:W-:Y:S01]  /*0100*/  MOV R43, RZ ;  /* 0x000000ff002b7202 */ /* 0x000fe20000000f00 */
[----:B------:R-:W3:Y:S01]  /*0110*/  LDCU.64 UR10, c[0x0][0x358] ;  /* 0x00006b00ff0a77ac */ /* 0x000ee20008000a00 */
[----:B-1----:R-:W-:Y:S02]  /*0120*/  UISETP.GE.AND UP0, UPT, UR9, 0x1, UPT ;  /* 0x000000010900788c */ /* 0x002fe4000bf06270 */
[----:B--2---:R-:W-:-:S04]  /*0130*/  UIMAD UR4, UR7, UR4, URZ ;  /* 0x00000004070472a4 */ /* 0x004fc8000f8e02ff */
[----:B------:R-:W-:Y:S01]  /*0140*/  USHF.L.U32 UR5, UR4, 0x2, URZ ;  /* 0x0000000204057899 */ /* 0x000fe200080006ff */
[----:B0-----:R-:W-:Y:S01]  /*0150*/  SHF.L.U32 R3, R5, 0x2, RZ ;  /* 0x0000000205037819 */ /* 0x001fe200000006ff */
[----:B----4-:R-:W-:Y:S01]  /*0160*/  UIMAD UR6, UR8, UR6, URZ ;  /* 0x00000006080672a4 */ /* 0x010fe2000f8e02ff */
[----:B------:R-:W-:Y:S11]  /*0170*/  BRA.U !UP0, `(.L_x_0) ;  /* 0x0000001d08e07547 */ /* 0x000ff6000b800000 */
[----:B------:R-:W-:Y:S02]  /*0180*/  UIMAD UR7, UR7, UR8, URZ ;  /* 0x00000008070772a4 */ /* 0x000fe4000f8e02ff */
[----:B---3--:R-:W-:Y:S01]  /*0190*/  IMAD R4, R0, UR8, R5 ;  /* 0x0000000800047c24 */ /* 0x008fe2000f8e0205 */
[----:B------:R-:W0:Y:S01]  /*01a0*/  S2UR UR8, SR_CgaCtaId ;  /* 0x00000000000879c3 */ /* 0x000e220000008800 */
[----:B------:R-:W1:Y:S01]  /*01b0*/  LDCU UR9, c[0x0][0x384] ;  /* 0x00007080ff0977ac */ /* 0x000e620008000800 */
[----:B------:R-:W-:Y:S02]  /*01c0*/  MOV R13, UR6 ;  /* 0x00000006000d7c02 */ /* 0x000fe40008000f00 */
[----:B------:R-:W-:Y:S01]  /*01d0*/  IADD3 R5, PT, PT, R4, UR7, RZ ;  /* 0x0000000704057c10 */ /* 0x000fe2000fffe0ff */
[----:B------:R-:W-:Y:S01]  /*01e0*/  UMOV UR4, 0x400 ;  /* 0x0000040000047882 */ /* 0x000fe20000000000 */
[----:B------:R-:W-:Y:S01]  /*01f0*/  IADD3 R11, PT, PT, RZ, -UR7, RZ ;  /* 0x80000007ff0b7c10 */ /* 0x000fe2000fffe0ff */
[----:B------:R-:W2:Y:S01]  /*0200*/  I2F.U32.RP R9, UR7 ;  /* 0x0000000700097d06 */ /* 0x000ea20008209000 */
[----:B------:R-:W-:-:S02]  /*0210*/  ISETP.GE.U32.AND P0, PT, R5, 0x400, PT ;  /* 0x000004000500780c */ /* 0x000fc40003f06070 */
[----:B------:R-:W-:Y:S02]  /*0220*/  VIMNMX.U32 R2, PT, PT, R5, 0x400, !PT ;  /* 0x0000040005027848 */ /* 0x000fe40007fe0000 */
[----:B------:R-:W-:Y:S02]  /*0230*/  SEL R8, RZ, 0x1, P0 ;  /* 0x00000001ff087807 */ /* 0x000fe40000000000 */
[----:B------:R-:W-:Y:S02]  /*0240*/  ISETP.NE.U32.AND P2, PT, RZ, UR7, PT ;  /* 0x00000007ff007c0c */ /* 0x000fe4000bf45070 */
[----:B------:R-:W-:Y:S02]  /*0250*/  IADD3 R2, PT, PT, R2, -R5, -R8 ;  /* 0x8000000502027210 */ /* 0x000fe40007ffe808 */
[----:B------:R-:W-:Y:S02]  /*0260*/  MOV R10, UR6 ;  /* 0x00000006000a7c02 */ /* 0x000fe40008000f00 */
[----:B------:R-:W-:Y:S01]  /*0270*/  MOV R34, RZ ;  /* 0x000000ff00227202 */ /* 0x000fe20000000f00 */
[----:B--2---:R-:W2:Y:S01]  /*0280*/  MUFU.RCP R9, R9 ;  /* 0x0000000900097308 */ /* 0x004ea20000001000 */
[----:B0-----:R-:W-:Y:S01]  /*0290*/  ULEA UR4, UR8, UR4, 0x18 ;  /* 0x0000000408047291 */ /* 0x001fe2000f8ec0ff */
[----:B--2---:R-:W-:-:S06]  /*02a0*/  IADD3 R6, PT, PT, R9, 0xffffffe, RZ ;  /* 0x0ffffffe09067810 */ /* 0x004fcc0007ffe0ff */
[----:B------:R0:W2:Y:S02]  /*02b0*/  F2I.FTZ.U32.TRUNC.NTZ R7, R6 ;  /* 0x0000000600077305 */ /* 0x0000a4000021f000 */
[----:B0-----:R-:W-:Y:S01]  /*02c0*/  MOV R6, RZ ;  /* 0x000000ff00067202 */ /* 0x001fe20000000f00 */
[----:B--2---:R-:W-:-:S04]  /*02d0*/  IMAD R11, R11, R7, RZ ;  /* 0x000000070b0b7224 */ /* 0x004fc800078e02ff */
[----:B------:R-:W-:Y:S01]  /*02e0*/  IMAD.HI.U32 R7, R7, R11, R6 ;  /* 0x0000000b07077227 */ /* 0x000fe200078e0006 */
[----:B------:R-:W-:Y:S02]  /*02f0*/  LOP3.LUT R6, R5, 0x1f, RZ, 0xc0, !PT ;  /* 0x0000001f05067812 */ /* 0x000fe400078ec0ff */
[----:B------:R-:W-:Y:S02]  /*0300*/  MOV R11, UR6 ;  /* 0x00000006000b7c02 */ /* 0x000fe40008000f00 */
[----:B------:R-:W-:Y:S01]  /*0310*/  LEA R6, R13, R6, 0x2 ;  /* 0x000000060d067211 */ /* 0x000fe200078e10ff */
[----:B------:R-:W-:-:S03]  /*0320*/  IMAD.HI.U32 R7, R7, R2, RZ ;  /* 0x0000000207077227 */ /* 0x000fc600078e00ff */
[----:B-1----:R-:W-:Y:S02]  /*0330*/  ISETP.GE.AND P5, PT, R6, UR9, PT ;  /* 0x0000000906007c0c */ /* 0x002fe4000bfa6270 */
[----:B------:R-:W-:-:S05]  /*0340*/  IADD3 R9, PT, PT, -R7, RZ, RZ ;  /* 0x000000ff07097210 */ /* 0x000fca0007ffe1ff */
[----:B------:R-:W-:Y:S01]  /*0350*/  IMAD R2, R9, UR7, R2 ;  /* 0x0000000709027c24 */ /* 0x000fe2000f8e0202 */
[----:B------:R-:W-:-:S04]  /*0360*/  IADD3 R9, PT, PT, R5, UR7, RZ ;  /* 0x0000000705097c10 */ /* 0x000fc8000fffe0ff */
[----:B------:R-:W-:Y:S02]  /*0370*/  ISETP.GE.U32.AND P0, PT, R2, UR7, PT ;  /* 0x0000000702007c0c */ /* 0x000fe4000bf06070 */
[----:B------:R-:W-:-:S04]  /*0380*/  LOP3.LUT R9, R9, 0x1f, RZ, 0xc0, !PT ;  /* 0x0000001f09097812 */ /* 0x000fc800078ec0ff */
[----:B------:R-:W-:-:S04]  /*0390*/  LEA R9, R10, R9, 0x2 ;  /* 0x000000090a097211 */ /* 0x000fc800078e10ff */
[----:B------:R-:W-:-:S03]  /*03a0*/  ISETP.GE.AND P6, PT, R9, UR9, PT ;  /* 0x0000000909007c0c */ /* 0x000fc6000bfc6270 */
[----:B------:R-:W-:Y:S02]  /*03b0*/  @P0 IADD3 R2, PT, PT, R2, -UR7, RZ ;  /* 0x8000000702020c10 */ /* 0x000fe4000fffe0ff */
[----:B------:R-:W-:Y:S02]  /*03c0*/  @P0 IADD3 R7, PT, PT, R7, 0x1, RZ ;  /* 0x0000000107070810 */ /* 0x000fe40007ffe0ff */
[----:B------:R-:W-:Y:S02]  /*03d0*/  ISETP.GE.U32.AND P1, PT, R2, UR7, PT ;  /* 0x0000000702007c0c */ /* 0x000fe4000bf26070 */
[----:B------:R-:W-:-:S04]  /*03e0*/  LOP3.LUT R2, R4, 0x1f, RZ, 0xc0, !PT ;  /* 0x0000001f04027812 */ /* 0x000fc800078ec0ff */
[----:B------:R-:W-:-:S04]  /*03f0*/  LEA R2, R11, R2, 0x2 ;  /* 0x000000020b027211 */ /* 0x000fc800078e10ff */
[----:B------:R-:W-:Y:S02]  /*0400*/  ISETP.GE.AND P4, PT, R2, UR9, PT ;  /* 0x0000000902007c0c */ /* 0x000fe4000bf86270 */
[----:B------:R-:W-:Y:S01]  /*0410*/  LEA R2, R4, UR4, 0x2 ;  /* 0x0000000404027c11 */ /* 0x000fe2000f8e10ff */
[----:B------:R-:W-:Y:S01]  /*0420*/  UMOV UR4, URZ ;  /* 0x000000ff00047c82 */ /* 0x000fe20008000000 */
[----:B------:R-:W-:Y:S02]  /*0430*/  @P1 IADD3 R7, PT, PT, R7, 0x1, RZ ;  /* 0x0000000107071810 */ /* 0x000fe40007ffe0ff */
[----:B------:R-:W-:-:S04]  /*0440*/  @!P2 LOP3.LUT R7, RZ, UR7, RZ, 0x33, !PT ;  /* 0x00000007ff07ac12 */ /* 0x000fc8000f8e33ff */
[----:B------:R-:W-:-:S07]  /*0450*/  IADD3 R6, PT, PT, R8, R7, RZ ;  /* 0x0000000708067210 */ /* 0x000fce0007ffe0ff */
.L_x_7:
[----:B------:R-:W-:Y:S01]  /*0460*/  ISETP.GT.U32.AND P0, PT, R4, 0x3ff, PT ;  /* 0x000003ff0400780c */ /* 0x000fe20003f04070 */
[----:B------:R-:W0:Y:S01]  /*0470*/  LDCU UR12, c[0x0][0x388] ;  /* 0x00007100ff0c77ac */ /* 0x000e220008000800 */
[----:B------:R-:W-:Y:S01]  /*0480*/  BSSY.RECONVERGENT B0, `(.L_x_1) ;  /* 0x00000ce000007945 */ /* 0x000fe20003800200 */
[----:B------:R-:W1:Y:S01]  /*0490*/  LDCU UR13, c[0x0][0x380] ;  /* 0x00007000ff0d77ac */ /* 0x000e620008000800 */
[----:B------:R-:W2:Y:S09]  /*04a0*/  LDCU UR14, c[0x0][0x384] ;  /* 0x00007080ff0e77ac */ /* 0x000eb20008000800 */
[----:B------:R-:W-:Y:S05]  /*04b0*/  @P0 BRA `(.L_x_2) ;  /* 0x0000000c00280947 */ /* 0x000fea0003800000 */
[----:B------:R-:W-:Y:S01]  /*04c0*/  LOP3.LUT R14, R6, 0x3, RZ, 0xc0, !PT ;  /* 0x00000003060e7812 */ /* 0x000fe200078ec0ff */
[----:B------:R-:W-:Y:S01]  /*04d0*/  BSSY.RECONVERGENT B1, `(.L_x_3) ;  /* 0x0000053000017945 */ /* 0x000fe20003800200 */
[----:B------:R-:W-:Y:S02]  /*04e0*/  MOV R24, R4 ;  /* 0x0000000400187202 */ /* 0x000fe40000000f00 */
[----:B------:R-:W-:-:S13]  /*04f0*/  ISETP.NE.AND P0, PT, R14, 0x3, PT ;  /* 0x000000030e00780c */ /* 0x000fda0003f05270 */
[----:B------:R-:W-:Y:S05]  /*0500*/  @!P0 BRA `(.L_x_4) ;  /* 0x00000004003c8947 */ /* 0x000fea0003800000 */
[----:B------:R-:W3:Y:S01]  /*0510*/  LDC R7, c[0x0][0x388] ;  /* 0x0000e200ff077b82 */ /* 0x000ee20000000800 */
[C---:B------:R-:W-:Y:S02]  /*0520*/  LOP3.LUT R15, R4.reuse, 0x1f, RZ, 0xc0, !PT ;  /* 0x0000001f040f7812 */ /* 0x040fe400078ec0ff */
[C---:B------:R-:W-:Y:S02]  /*0530*/  LEA.HI R22, R4.reuse, UR4, RZ, 0x1b ;  /* 0x0000000404167c11 */ /* 0x040fe4000f8fd8ff */
[----:B------:R-:W-:Y:S02]  /*0540*/  IADD3 R20, PT, PT, R15, UR4, RZ ;  /* 0x000000040f147c10 */ /* 0x000fe4000fffe0ff */
[----:B------:R-:W-:Y:S01]  /*0550*/  LEA.HI R21, R4, UR5, RZ, 0x1b ;  /* 0x0000000504157c11 */ /* 0x000fe2000f8fd8ff */
[----:B------:R-:W4:Y:S01]  /*0560*/  LDC R12, c[0x0][0x380] ;  /* 0x0000e000ff0c7b82 */ /* 0x000f220000000800 */
[----:B------:R-:W-:Y:S02]  /*0570*/  MOV R24, UR6 ;  /* 0x0000000600187c02 */ /* 0x000fe40008000f00 */
[----:B---3--:R-:W-:-:S02]  /*0580*/  ISETP.GE.OR P1, PT, R22, R7, P4 ;  /* 0x000000071600720c */ /* 0x008fc40002726670 */
[----:B------:R-:W-:-:S04]  /*0590*/  ISETP.GE.AND P0, PT, R20, R7, PT ;  /* 0x000000071400720c */ /* 0x000fc80003f06270 */
[----:B----4-:R-:W-:-:S07]  /*05a0*/  ISETP.GE.OR P0, PT, R21, R12, P0 ;  /* 0x0000000c1500720c */ /* 0x010fce0000706670 */
[----:B------:R-:W3:Y:S01]  /*05b0*/  @!P1 LDC R13, c[0x0][0x384] ;  /* 0x0000e100ff0d9b82 */ /* 0x000ee20000000800 */
[----:B------:R-:W-:-:S07]  /*05c0*/  @!P1 LEA R15, R24, R15, 0x2 ;  /* 0x0000000f180f9211 */ /* 0x000fce00078e10ff */
[----:B------:R-:W4:Y:S08]  /*05d0*/  @!P1 LDC.64 R8, c[0x0][0x398] ;  /* 0x0000e600ff089b82 */ /* 0x000f300000000a00 */
[----:B------:R-:W5:Y:S01]  /*05e0*/  @!P0 LDC.64 R10, c[0x0][0x390] ;  /* 0x0000e400ff0a8b82 */ /* 0x000f620000000a00 */
[----:B---3--:R-:W-:Y:S02]  /*05f0*/  @!P1 IMAD R15, R22, R13, R15 ;  /* 0x0000000d160f9224 */ /* 0x008fe400078e020f */
[----:B------:R-:W-:-:S02]  /*0600*/  @!P0 IMAD R13, R21, R7, R20 ;  /* 0x00000007150d8224 */ /* 0x000fc400078e0214 */
[----:B----4-:R-:W-:-:S04]  /*0610*/  @!P1 IMAD.WIDE R8, R15, 0x4, R8 ;  /* 0x000000040f089825 */ /* 0x010fc800078e0208 */
[----:B------:R-:W-:Y:S02]  /*0620*/  HFMA2 R15, -RZ, RZ, 0, 0 ;  /* 0x00000000ff0f7431 */ /* 0x000fe400000001ff */
[----:B-----5:R-:W-:Y:S01]  /*0630*/  @!P0 IMAD.WIDE.U32 R10, R13, 0x4, R10 ;  /* 0x000000040d0a8825 */ /* 0x020fe200078e000a */
[----:B------:R-:W-:-:S03]  /*0640*/  MOV R13, RZ ;  /* 0x000000ff000d7202 */ /* 0x000fc60000000f00 */
[----:B------:R-:W3:Y:S04]  /*0650*/  @!P1 LDG.E R15, desc[UR10][R8.64] ;  /* 0x0000000a080f9981 */ /* 0x000ee8000c1e1900 */
[----:B------:R-:W4:Y:S01]  /*0660*/  @!P0 LDG.E R13, desc[UR10][R10.64] ;  /* 0x0000000a0a0d8981 */ /* 0x000f22000c1e1900 */
[----:B------:R-:W-:Y:S02]  /*0670*/  ISETP.NE.AND P0, PT, R14, RZ, PT ;  /* 0x000000ff0e00720c */ /* 0x000fe40003f05270 */
[----:B------:R-:W-:Y:S01]  /*0680*/  MOV R24, R5 ;  /* 0x0000000500187202 */ /* 0x000fe20000000f00 */
[----:B---3--:R3:W-:Y:S04]  /*0690*/  STS [R2+0x1000], R15 ;  /* 0x0010000f02007388 */ /* 0x0087e80000000800 */
[----:B----4-:R3:W-:Y:S06]  /*06a0*/  STS [R2], R13 ;  /* 0x0000000d02007388 */ /* 0x0107ec0000000800 */
[----:B------:R-:W-:Y:S05]  /*06b0*/  @!P0 BRA `(.L_x_4) ;  /* 0x0000000000d08947 */ /* 0x000fea0003800000 */
[C---:B---3--:R-:W-:Y:S02]  /*06c0*/  LOP3.LUT R15, R5.reuse, 0x1f, RZ, 0xc0, !PT ;  /* 0x0000001f050f7812 */ /* 0x048fe400078ec0ff */
[----:B------:R-:W-:Y:S02]  /*06d0*/  LEA.HI R22, R5, UR4, RZ, 0x1b ;  /* 0x0000000405167c11 */ /* 0x000fe4000f8fd8ff */
[----:B------:R-:W-:Y:S02]  /*06e0*/  IADD3 R20, PT, PT, R15, UR4, RZ ;  /* 0x000000040f147c10 */ /* 0x000fe4000fffe0ff */
[-C--:B------:R-:W-:Y:S02]  /*06f0*/  ISETP.GE.OR P1, PT, R22, R7.reuse, P5 ;  /* 0x000000071600720c */ /* 0x080fe40002f26670 */
[----:B------:R-:W-:Y:S02]  /*0700*/  LEA.HI R21, R5, UR5, RZ, 0x1b ;  /* 0x0000000505157c11 */ /* 0x000fe4000f8fd8ff */
[----:B------:R-:W-:-:S02]  /*0710*/  ISETP.GE.AND P0, PT, R20, R7, PT ;  /* 0x000000071400720c */ /* 0x000fc40003f06270 */
[----:B------:R-:W-:Y:S02]  /*0720*/  MOV R24, UR6 ;  /* 0x0000000600187c02 */ /* 0x000fe40008000f00 */
[----:B------:R-:W-:-:S05]  /*0730*/  ISETP.GE.OR P0, PT, R21, R12, P0 ;  /* 0x0000000c1500720c */ /* 0x000fca0000706670 */
[----:B------:R-:W3:Y:S01]  /*0740*/  @!P1 LDC R13, c[0x0][0x384] ;  /* 0x0000e100ff0d9b82 */ /* 0x000ee20000000800 */
[----:B------:R-:W-:-:S07]  /*0750*/  @!P1 LEA R15, R24, R15, 0x2 ;  /* 0x0000000f180f9211 */ /* 0x000fce00078e10ff */
[----:B------:R-:W4:Y:S08]  /*0760*/  @!P1 LDC.64 R8, c[0x0][0x398] ;  /* 0x0000e600ff089b82 */ /* 0x000f300000000a00 */
[----:B------:R-:W5:Y:S01]  /*0770*/  @!P0 LDC.64 R10, c[0x0][0x390] ;  /* 0x0000e400ff0a8b82 */ /* 0x000f620000000a00 */
[----:B---3--:R-:W-:Y:S01]  /*0780*/  @!P1 IMAD R15, R22, R13, R15 ;  /* 0x0000000d160f9224 */ /* 0x008fe200078e020f */
[----:B------:R-:W-:Y:S01]  /*0790*/  MOV R22, RZ ;  /* 0x000000ff00167202 */ /* 0x000fe20000000f00 */
[----:B------:R-:W-:Y:S01]  /*07a0*/  @!P0 IMAD R13, R21, R7, R20 ;  /* 0x00000007150d8224 */ /* 0x000fe200078e0214 */
[----:B------:R-:W-:Y:S01]  /*07b0*/  MOV R20, RZ ;  /* 0x000000ff00147202 */ /* 0x000fe20000000f00 */
[----:B----4-:R-:W-:-:S05]  /*07c0*/  @!P1 IMAD.WIDE R8, R15, 0x4, R8 ;  /* 0x000000040f089825 */ /* 0x010fca00078e0208 */
[----:B------:R-:W3:Y:S01]  /*07d0*/  @!P1 LDG.E R22, desc[UR10][R8.64] ;  /* 0x0000000a08169981 */ /* 0x000ee2000c1e1900 */
[----:B-----5:R-:W-:-:S05]  /*07e0*/  @!P0 IMAD.WIDE.U32 R10, R13, 0x4, R10 ;  /* 0x000000040d0a8825 */ /* 0x020fca00078e000a */
[----:B------:R-:W4:Y:S01]  /*07f0*/  @!P0 LDG.E R20, desc[UR10][R10.64] ;  /* 0x0000000a0a148981 */ /* 0x000f22000c1e1900 */
[----:B------:R-:W-:-:S04]  /*0800*/  MOV R13, UR7 ;  /* 0x00000007000d7c02 */ /* 0x000fc80008000f00 */
[----:B------:R-:W-:Y:S02]  /*0810*/  LEA R13, R13, R2, 0x2 ;  /* 0x000000020d0d7211 */ /* 0x000fe400078e10ff */
[----:B------:R-:W-:Y:S02]  /*0820*/  ISETP.NE.AND P0, PT, R14, 0x1, PT ;  /* 0x000000010e00780c */ /* 0x000fe40003f05270 */
[----:B------:R-:W-:Y:S01]  /*0830*/  IADD3 R24, PT, PT, R5, UR7, RZ ;  /* 0x0000000705187c10 */ /* 0x000fe2000fffe0ff */
[----:B---3--:R3:W-:Y:S04]  /*0840*/  STS [R13+0x1000], R22 ;  /* 0x001000160d007388 */ /* 0x0087e80000000800 */
[----:B----4-:R3:W-:Y:S06]  /*0850*/  STS [R13], R20 ;  /* 0x000000140d007388 */ /* 0x0107ec0000000800 */
[----:B------:R-:W-:Y:S05]  /*0860*/  @!P0 BRA `(.L_x_4) ;  /* 0x0000000000648947 */ /* 0x000fea0003800000 */
[C---:B------:R-:W-:Y:S02]  /*0870*/  LOP3.LUT R15, R24.reuse, 0x1f, RZ, 0xc0, !PT ;  /* 0x0000001f180f7812 */ /* 0x040fe400078ec0ff */
[----:B---3--:R-:W-:Y:S02]  /*0880*/  LEA.HI R20, R24, UR4, RZ, 0x1b ;  /* 0x0000000418147c11 */ /* 0x008fe4000f8fd8ff */
        /* <DEDUP_REMOVED lines=8> */
[----:B------:R-:W4:Y:S01]  /*0910*/  @!P1 LDC.64 R8, c[0x0][0x398] ;  /* 0x0000e600ff089b82 */ /* 0x000f220000000a00 */
[----:B------:R-:W-:-:S07]  /*0920*/  @!P0 IMAD R7, R21, R7, R14 ;  /* 0x0000000715078224 */ /* 0x000fce00078e020e */
[----:B------:R-:W5:Y:S01]  /*0930*/  @!P0 LDC.64 R10, c[0x0][0x390] ;  /* 0x0000e400ff0a8b82 */ /* 0x000f620000000a00 */
[----:B---3--:R-:W-:-:S04]  /*0940*/  @!P1 IMAD R15, R20, R12, R15 ;  /* 0x0000000c140f9224 */ /* 0x008fc800078e020f */
[----:B----4-:R-:W-:-:S04]  /*0950*/  @!P1 IMAD.WIDE R8, R15, 0x4, R8 ;  /* 0x000000040f089825 */ /* 0x010fc800078e0208 */
[----:B------:R-:W-:Y:S02]  /*0960*/  HFMA2 R15, -RZ, RZ, 0, 0 ;  /* 0x00000000ff0f7431 */ /* 0x000fe400000001ff */
[----:B-----5:R-:W-:Y:S01]  /*0970*/  @!P0 IMAD.WIDE.U32 R10, R7, 0x4, R10 ;  /* 0x00000004070a8825 */ /* 0x020fe200078e000a */
[----:B------:R-:W-:-:S03]  /*0980*/  MOV R7, RZ ;  /* 0x000000ff00077202 */ /* 0x000fc60000000f00 */
[----:B------:R-:W3:Y:S04]  /*0990*/  @!P1 LDG.E R15, desc[UR10][R8.64] ;  /* 0x0000000a080f9981 */ /* 0x000ee8000c1e1900 */
[----:B------:R-:W4:Y:S01]  /*09a0*/  @!P0 LDG.E R7, desc[UR10][R10.64] ;  /* 0x0000000a0a078981 */ /* 0x000f22000c1e1900 */
[----:B------:R-:W-:Y:S02]  /*09b0*/  MOV R12, UR7 ;  /* 0x00000007000c7c02 */ /* 0x000fe40008000f00 */
[----:B------:R-:W-:Y:S02]  /*09c0*/  IADD3 R24, PT, PT, R24, UR7, RZ ;  /* 0x0000000718187c10 */ /* 0x000fe4000fffe0ff */
[----:B------:R-:W-:-:S05]  /*09d0*/  LEA R12, R12, R13, 0x2 ;  /* 0x0000000d0c0c7211 */ /* 0x000fca00078e10ff */
[----:B---3--:R3:W-:Y:S04]  /*09e0*/  STS [R12+0x1000], R15 ;  /* 0x0010000f0c007388 */ /* 0x0087e80000000800 */
[----:B----4-:R3:W-:Y:S02]  /*09f0*/  STS [R12], R7 ;  /* 0x000000070c007388 */ /* 0x0107e40000000800 */
.L_x_4:
[----:B012---:R-:W-:Y:S05]  /*0a00*/  BSYNC.RECONVERGENT B1 ;  /* 0x0000000000017941 */ /* 0x007fea0003800200 */
.L_x_3:
[----:B------:R-:W-:-:S13]  /*0a10*/  ISETP.GE.U32.AND P0, PT, R6, 0x3, PT ;  /* 0x000000030600780c */ /* 0x000fda0003f06070 */
[----:B------:R-:W-:Y:S05]  /*0a20*/  @!P0 BRA `(.L_x_2) ;  /* 0x0000000400cc8947 */ /* 0x000fea0003800000 */
[----:B------:R-:W0:Y:S01]  /*0a30*/  S2UR UR9, SR_CgaCtaId ;  /* 0x00000000000979c3 */ /* 0x000e220000008800 */
[----:B------:R-:W-:Y:S01]  /*0a40*/  UMOV UR8, 0x400 ;  /* 0x0000040000087882 */ /* 0x000fe20000000000 */
[----:B------:R-:W-:Y:S02]  /*0a50*/  MOV R21, UR7 ;  /* 0x0000000700157c02 */ /* 0x000fe40008000f00 */
[----:B---3--:R-:W-:Y:S02]  /*0a60*/  MOV R7, UR7 ;  /* 0x0000000700077c02 */ /* 0x008fe40008000f00 */
[----:B------:R-:W-:Y:S01]  /*0a70*/  IADD3 R23, PT, PT, R24, UR7, RZ ;  /* 0x0000000718177c10 */ /* 0x000fe2000fffe0ff */
[----:B------:R-:W-:Y:S01]  /*0a80*/  IMAD R21, R21, 0x3, R24 ;  /* 0x0000000315157824 */ /* 0x000fe200078e0218 */
[----:B------:R-:W-:Y:S01]  /*0a90*/  LEA R20, R7, R24, 0x1 ;  /* 0x0000001807147211 */ /* 0x000fe200078e08ff */
[----:B0-----:R-:W-:-:S06]  /*0aa0*/  ULEA UR8, UR9, UR8, 0x18 ;  /* 0x0000000809087291 */ /* 0x001fcc000f8ec0ff */
[----:B------:R-:W-:-:S07]  /*0ab0*/  LEA R22, R24, UR8, 0x2 ;  /* 0x0000000818167c11 */ /* 0x000fce000f8e10ff */
.L_x_5:
[C---:B------:R-:W-:Y:S02]  /*0ac0*/  LOP3.LUT R15, R24.reuse, 0x1f, RZ, 0xc0, !PT ;  /* 0x0000001f180f7812 */ /* 0x040fe400078ec0ff */
[----:B------:R-:W-:Y:S02]  /*0ad0*/  LEA.HI R7, R24, UR5, RZ, 0x1b ;  /* 0x0000000518077c11 */ /* 0x000fe4000f8fd8ff */
[----:B------:R-:W-:-:S04]  /*0ae0*/  IADD3 R10, PT, PT, R15, UR4, RZ ;  /* 0x000000040f0a7c10 */ /* 0x000fc8000fffe0ff */
[----:B------:R-:W-:-:S04]  /*0af0*/  ISETP.GE.AND P0, PT, R10, UR12, PT ;  /* 0x0000000c0a007c0c */ /* 0x000fc8000bf06270 */
[----:B------:R-:W-:-:S13]  /*0b00*/  ISETP.GE.OR P0, PT, R7, UR13, P0 ;  /* 0x0000000d07007c0c */ /* 0x000fda0008706670 */
[----:B------:R-:W0:Y:S01]  /*0b10*/  @!P0 LDC.64 R8, c[0x0][0x390] ;  /* 0x0000e400ff088b82 */ /* 0x000e220000000a00 */
[----:B------:R-:W-:-:S04]  /*0b20*/  @!P0 IMAD R7, R7, UR12, R10 ;  /* 0x0000000c07078c24 */ /* 0x000fc8000f8e020a */
[----:B0-----:R-:W-:-:S05]  /*0b30*/  @!P0 IMAD.WIDE.U32 R8, R7, 0x4, R8 ;  /* 0x0000000407088825 */ /* 0x001fca00078e0008 */
[----:B------:R0:W2:Y:S01]  /*0b40*/  @!P0 LDG.E R27, desc[UR10][R8.64] ;  /* 0x0000000a081b8981 */ /* 0x0000a2000c1e1900 */
[C---:B------:R-:W-:Y:S02]  /*0b50*/  LOP3.LUT R29, R23.reuse, 0x1f, RZ, 0xc0, !PT ;  /* 0x0000001f171d7812 */ /* 0x040fe400078ec0ff */
[----:B------:R-:W-:Y:S02]  /*0b60*/  MOV R42, UR6 ;  /* 0x00000006002a7c02 */ /* 0x000fe40008000f00 */
[----:B------:R-:W-:Y:S02]  /*0b70*/  LEA.HI R25, R23, UR4, RZ, 0x1b ;  /* 0x0000000417197c11 */ /* 0x000fe4000f8fd8ff */
[----:B------:R-:W-:Y:S02]  /*0b80*/  LEA R42, R42, R29, 0x2 ;  /* 0x0000001d2a2a7211 */ /* 0x000fe400078e10ff */
[----:B------:R-:W-:Y:S02]  /*0b90*/  MOV R10, UR6 ;  /* 0x00000006000a7c02 */ /* 0x000fe40008000f00 */
[----:B------:R-:W-:-:S02]  /*0ba0*/  ISETP.GE.AND P3, PT, R42, UR14, PT ;  /* 0x0000000e2a007c0c */ /* 0x000fc4000bf66270 */
[----:B------:R-:W-:Y:S02]  /*0bb0*/  LOP3.LUT R14, R20, 0x1f, RZ, 0xc0, !PT ;  /* 0x0000001f140e7812 */ /* 0x000fe400078ec0ff */
[----:B------:R-:W-:Y:S02]  /*0bc0*/  ISETP.GE.OR P3, PT, R25, UR12, P3 ;  /* 0x0000000c19007c0c */ /* 0x000fe40009f66670 */
[----:B------:R-:W-:Y:S02]  /*0bd0*/  MOV R7, UR6 ;  /* 0x0000000600077c02 */ /* 0x000fe40008000f00 */
[----:B------:R-:W-:Y:S02]  /*0be0*/  LEA R15, R10, R15, 0x2 ;  /* 0x0000000f0a0f7211 */ /* 0x000fe400078e10ff */
[----:B------:R-:W-:Y:S02]  /*0bf0*/  LEA R7, R7, R14, 0x2 ;  /* 0x0000000e07077211 */ /* 0x000fe400078e10ff */
[----:B------:R-:W-:-:S02]  /*0c00*/  LEA.HI R32, R24, UR4, RZ, 0x1b ;  /* 0x0000000418207c11 */ /* 0x000fc4000f8fd8ff */
[----:B------:R-:W-:Y:S02]  /*0c10*/  ISETP.GE.AND P1, PT, R15, UR14, PT ;  /* 0x0000000e0f007c0c */ /* 0x000fe4000bf26270 */
[----:B------:R-:W-:Y:S01]  /*0c20*/  LEA.HI R26, R20, UR4, RZ, 0x1b ;  /* 0x00000004141a7c11 */ /* 0x000fe2000f8fd8ff */
[----:B------:R-:W1:Y:S01]  /*0c30*/  @!P3 LDC.64 R12, c[0x0][0x398] ;  /* 0x0000e600ff0cbb82 */ /* 0x000e620000000a00 */
[----:B------:R-:W-:Y:S01]  /*0c40*/  ISETP.GE.AND P2, PT, R7, UR14, PT ;  /* 0x0000000e07007c0c */ /* 0x000fe2000bf46270 */
[----:B------:R-:W-:Y:S01]  /*0c50*/  @!P3 IMAD R25, R25, UR14, R42 ;  /* 0x0000000e1919bc24 */ /* 0x000fe2000f8e022a */
[----:B------:R-:W-:Y:S02]  /*0c60*/  ISETP.GE.OR P1, PT, R32, UR12, P1 ;  /* 0x0000000c20007c0c */ /* 0x000fe40008f26670 */
[----:B------:R-:W-:Y:S02]  /*0c70*/  ISETP.GE.OR P2, PT, R26, UR12, P2 ;  /* 0x0000000c1a007c0c */ /* 0x000fe40009746670 */
[----:B------:R-:W-:-:S09]  /*0c80*/  IADD3 R29, PT, PT, R29, UR4, RZ ;  /* 0x000000041d1d7c10 */ /* 0x000fd2000fffe0ff */
[----:B------:R-:W3:Y:S01]  /*0c90*/  @!P1 LDC.64 R10, c[0x0][0x398] ;  /* 0x0000e600ff0a9b82 */ /* 0x000ee20000000a00 */
[----:B-1----:R-:W-:-:S07]  /*0ca0*/  @!P3 IMAD.WIDE R12, R25, 0x4, R12 ;  /* 0x00000004190cb825 */ /* 0x002fce00078e020c */
[----:B0-----:R-:W0:Y:S01]  /*0cb0*/  @!P2 LDC.64 R8, c[0x0][0x398] ;  /* 0x0000e600ff08ab82 */ /* 0x001e220000000a00 */
[----:B------:R-:W-:Y:S01]  /*0cc0*/  HFMA2 R25, -RZ, RZ, 0, 0 ;  /* 0x00000000ff197431 */ /* 0x000fe200000001ff */
[----:B------:R-:W-:Y:S01]  /*0cd0*/  LEA.HI R42, R23, UR5, RZ, 0x1b ;  /* 0x00000005172a7c11 */ /* 0x000fe2000f8fd8ff */
[----:B------:R-:W-:-:S04]  /*0ce0*/  @!P2 IMAD R33, R26, UR14, R7 ;  /* 0x0000000e1a21ac24 */ /* 0x000fc8000f8e0207 */
[----:B------:R1:W4:Y:S01]  /*0cf0*/  @!P3 LDG.E R25, desc[UR10][R12.64] ;  /* 0x0000000a0c19b981 */ /* 0x000322000c1e1900 */
[----:B------:R-:W-:Y:S01]  /*0d00*/  ISETP.GE.AND P3, PT, R29, UR12, PT ;  /* 0x0000000c1d007c0c */ /* 0x000fe2000bf66270 */
[----:B------:R-:W-:Y:S02]  /*0d10*/  @!P1 IMAD R15, R32, UR14, R15 ;  /* 0x0000000e200f9c24 */ /* 0x000fe4000f8e020f */
[----:B------:R-:W-:Y:S01]  /*0d20*/  HFMA2 R26, -RZ, RZ, 0, 0 ;  /* 0x00000000ff1a7431 */ /* 0x000fe200000001ff */
[----:B------:R-:W-:Y:S02]  /*0d30*/  MOV R45, UR6 ;  /* 0x00000006002d7c02 */ /* 0x000fe40008000f00 */
[----:B------:R-:W-:Y:S01]  /*0d40*/  ISETP.LT.AND P3, PT, R42, UR13, !P3 ;  /* 0x0000000d2a007c0c */ /* 0x000fe2000df61270 */
[----:B---3--:R-:W-:Y:S01]  /*0d50*/  @!P1 IMAD.WIDE R10, R15, 0x4, R10 ;  /* 0x000000040f0a9825 */ /* 0x008fe200078e020a */
[----:B------:R-:W-:Y:S02]  /*0d60*/  MOV R7, RZ ;  /* 0x000000ff00077202 */ /* 0x000fe40000000f00 */
[----:B-1----:R-:W-:Y:S01]  /*0d70*/  LOP3.LUT R12, R21, 0x1f, RZ, 0xc0, !PT ;  /* 0x0000001f150c7812 */ /* 0x002fe200078ec0ff */
[----:B0-----:R-:W-:-:S03]  /*0d80*/  @!P2 IMAD.WIDE R8, R33, 0x4, R8 ;  /* 0x000000042108a825 */ /* 0x001fc600078e0208 */
[----:B------:R-:W-:Y:S01]  /*0d90*/  LEA R45, R45, R12, 0x2 ;  /* 0x0000000c2d2d7211 */ /* 0x000fe200078e10ff */
[----:B------:R-:W3:Y:S01]  /*0da0*/  @!P1 LDG.E R7, desc[UR10][R10.64] ;  /* 0x0000000a0a079981 */ /* 0x000ee2000c1e1900 */
[----:B------:R-:W-:Y:S02]  /*0db0*/  IADD3 R44, PT, PT, R14, UR4, RZ ;  /* 0x000000040e2c7c10 */ /* 0x000fe4000fffe0ff */
[----:B------:R-:W-:Y:S01]  /*0dc0*/  LEA.HI R13, R21, UR4, RZ, 0x1b ;  /* 0x00000004150d7c11 */ /* 0x000fe2000f8fd8ff */
[----:B------:R-:W0:Y:S01]  /*0dd0*/  @P3 LDC.64 R14, c[0x0][0x390] ;  /* 0x0000e400ff0e3b82 */ /* 0x000e220000000a00 */
[----:B------:R1:W5:Y:S01]  /*0de0*/  @!P2 LDG.E R26, desc[UR10][R8.64] ;  /* 0x0000000a081aa981 */ /* 0x000362000c1e1900 */
[----:B------:R-:W-:Y:S02]  /*0df0*/  ISETP.GE.AND P1, PT, R45, UR14, PT ;  /* 0x0000000e2d007c0c */ /* 0x000fe4000bf26270 */
[----:B------:R-:W-:Y:S02]  /*0e00*/  LEA.HI R33, R20, UR5, RZ, 0x1b ;  /* 0x0000000514217c11 */ /* 0x000fe4000f8fd8ff */
[----:B------:R-:W-:-:S02]  /*0e10*/  ISETP.GE.AND P2, PT, R44, UR12, PT ;  /* 0x0000000c2c007c0c */ /* 0x000fc4000bf46270 */
[----:B------:R-:W-:Y:S02]  /*0e20*/  ISETP.GE.OR P1, PT, R13, UR12, P1 ;  /* 0x0000000c0d007c0c */ /* 0x000fe40008f26670 */
[----:B------:R-:W-:Y:S01]  /*0e30*/  LEA.HI R32, R21, UR5, RZ, 0x1b ;  /* 0x0000000515207c11 */ /* 0x000fe2000f8fd8ff */
[----:B-1----:R-:W-:-:S10]  /*0e40*/  @P3 IMAD R9, R42, UR12, R29 ;  /* 0x0000000c2a093c24 */ /* 0x002fd4000f8e021d */
[----:B------:R-:W-:Y:S02]  /*0e50*/  @!P1 IMAD R29, R13, UR14, R45 ;  /* 0x0000000e0d1d9c24 */ /* 0x000fe4000f8e022d */
[----:B0-----:R-:W-:Y:S02]  /*0e60*/  @P3 IMAD.WIDE.U32 R14, R9, 0x4, R14 ;  /* 0x00000004090e3825 */ /* 0x001fe400078e000e */
[----:B------:R-:W0:Y:S04]  /*0e70*/  @!P1 LDC.64 R8, c[0x0][0x398] ;  /* 0x0000e600ff089b82 */ /* 0x000e280000000a00 */
[----:B------:R1:W5:Y:S01]  /*0e80*/  @P3 LDG.E R14, desc[UR10][R14.64] ;  /* 0x0000000a0e0e3981 */ /* 0x000362000c1e1900 */
[----:B0-----:R-:W-:-:S03]  /*0e90*/  @!P1 IMAD.WIDE R8, R29, 0x4, R8 ;  /* 0x000000041d089825 */ /* 0x001fc600078e0208 */
[----:B--2---:R0:W-:Y:S04]  /*0ea0*/  @!P0 STS [R22], R27 ;  /* 0x0000001b16008388 */ /* 0x0041e80000000800 */
[----:B------:R-:W-:Y:S01]  /*0eb0*/  @P0 STS [R22], RZ ;  /* 0x000000ff16000388 */ /* 0x000fe20000000800 */
[----:B------:R-:W-:Y:S02]  /*0ec0*/  ISETP.LT.AND P0, PT, R33, UR13, !P2 ;  /* 0x0000000d21007c0c */ /* 0x000fe4000d701270 */
[----:B0-----:R-:W-:-:S04]  /*0ed0*/  IADD3 R27, PT, PT, R12, UR4, RZ ;  /* 0x000000040c1b7c10 */ /* 0x001fc8000fffe0ff */
[----:B------:R-:W-:-:S04]  /*0ee0*/  ISETP.GE.AND P2, PT, R27, UR12, PT ;  /* 0x0000000c1b007c0c */ /* 0x000fc8000bf46270 */
[----:B------:R-:W-:-:S03]  /*0ef0*/  ISETP.LT.AND P2, PT, R32, UR13, !P2 ;  /* 0x0000000d20007c0c */ /* 0x000fc6000d741270 */
[----:B------:R-:W0:Y:S10]  /*0f00*/  @P0 LDC.64 R12, c[0x0][0x390] ;  /* 0x0000e400ff0c0b82 */ /* 0x000e340000000a00 */
[----:B------:R-:W2:Y:S01]  /*0f10*/  @P2 LDC.64 R10, c[0x0][0x390] ;  /* 0x0000e400ff0a2b82 */ /* 0x000ea20000000a00 */
[----:B------:R-:W-:-:S04]  /*0f20*/  @P0 IMAD R33, R33, UR12, R44 ;  /* 0x0000000c21210c24 */ /* 0x000fc8000f8e022c */
[----:B0-----:R-:W-:-:S04]  /*0f30*/  @P0 IMAD.WIDE.U32 R12, R33, 0x4, R12 ;  /* 0x00000004210c0825 */ /* 0x001fc800078e000c */
[----:B------:R-:W-:Y:S01]  /*0f40*/  @P2 IMAD R33, R32, UR12, R27 ;  /* 0x0000000c20212c24 */ /* 0x000fe2000f8e021b */
[----:B------:R-:W-:Y:S01]  /*0f50*/  MOV R27, RZ ;  /* 0x000000ff001b7202 */ /* 0x000fe20000000f00 */
[----:B------:R-:W5:Y:S05]  /*0f60*/  @P0 LDG.E R12, desc[UR10][R12.64] ;  /* 0x0000000a0c0c0981 */ /* 0x000f6a000c1e1900 */
[----:B------:R0:W5:Y:S01]  /*0f70*/  @!P1 LDG.E R27, desc[UR10][R8.64] ;  /* 0x0000000a081b9981 */ /* 0x000162000c1e1900 */
[----:B--2---:R-:W-:-:S06]  /*0f80*/  @P2 IMAD.WIDE.U32 R10, R33, 0x4, R10 ;  /* 0x00000004210a2825 */ /* 0x004fcc00078e000a */
[----:B------:R-:W2:Y:S01]  /*0f90*/  @P2 LDG.E R10, desc[UR10][R10.64] ;  /* 0x0000000a0a0a2981 */ /* 0x000ea2000c1e1900 */
[----:B------:R-:W-:Y:S02]  /*0fa0*/  MOV R29, UR7 ;  /* 0x00000007001d7c02 */ /* 0x000fe40008000f00 */
[----:B------:R-:W-:Y:S02]  /*0fb0*/  MOV R33, UR7 ;  /* 0x0000000700217c02 */ /* 0x000fe40008000f00 */
[----:B------:R-:W-:Y:S02]  /*0fc0*/  MOV R45, UR7 ;  /* 0x00000007002d7c02 */ /* 0x000fe40008000f00 */
[-C--:B------:R-:W-:Y:S02]  /*0fd0*/  LEA R29, R29, R22.reuse, 0x2 ;  /* 0x000000161d1d7211 */ /* 0x080fe400078e10ff */
[----:B-1----:R-:W-:Y:S01]  /*0fe0*/  LEA R15, R33, R22, 0x3 ;  /* 0x00000016210f7211 */ /* 0x002fe200078e18ff */
[----:B0-----:R-:W-:Y:S01]  /*0ff0*/  IMAD R8, R45, 0xc, R22 ;  /* 0x0000000c2d087824 */ /* 0x001fe200078e0216 */
[----:B------:R-:W-:-:S04]  /*1000*/  MOV R9, UR7 ;  /* 0x0000000700097c02 */ /* 0x000fc80008000f00 */
[----:B------:R-:W-:Y:S01]  /*1010*/  IADD3 R24, PT, PT, R9, UR7, R24 ;  /* 0x0000000709187c10 */ /* 0x000fe2000fffe018 */
[----:B---3--:R0:W-:Y:S04]  /*1020*/  STS [R22+0x1000], R7 ;  /* 0x0010000716007388 */ /* 0x0081e80000000800 */
[----:B------:R-:W-:Y:S04]  /*1030*/  @!P3 STS [R29], RZ ;  /* 0x000000ff1d00b388 */ /* 0x000fe80000000800 */
[----:B----4-:R-:W-:Y:S01]  /*1040*/  STS [R29+0x1000], R25 ;  /* 0x001000191d007388 */ /* 0x010fe20000000800 */
[----:B0-----:R-:W-:-:S04]  /*1050*/  MOV R7, UR7 ;  /* 0x0000000700077c02 */ /* 0x001fc80008000f00 */
[----:B------:R-:W-:Y:S01]  /*1060*/  IADD3 R24, PT, PT, R7, UR7, R24 ;  /* 0x0000000707187c10 */ /* 0x000fe2000fffe018 */
[----:B-----5:R0:W-:Y:S04]  /*1070*/  @P3 STS [R29], R14 ;  /* 0x0000000e1d003388 */ /* 0x0201e80000000800 */
[----:B------:R-:W-:Y:S04]  /*1080*/  @!P0 STS [R15], RZ ;  /* 0x000000ff0f008388 */ /* 0x000fe80000000800 */
[----:B------:R-:W-:Y:S01]  /*1090*/  STS [R15+0x1000], R26 ;  /* 0x0010001a0f007388 */ /* 0x000fe20000000800 */
[----:B0-----:R-:W-:-:S02]  /*10a0*/  MOV R14, UR7 ;  /* 0x00000007000e7c02 */ /* 0x001fc40008000f00 */
[----:B------:R-:W-:Y:S02]  /*10b0*/  LEA R20, R7, R20, 0x2 ;  /* 0x0000001407147211 */ /* 0x000fe400078e10ff */
[----:B------:R-:W-:Y:S02]  /*10c0*/  LEA R21, R14, R21, 0x2 ;  /* 0x000000150e157211 */ /* 0x000fe400078e10ff */
[----:B------:R-:W-:Y:S01]  /*10d0*/  LEA R22, R9, R22, 0x4 ;  /* 0x0000001609167211 */ /* 0x000fe200078e20ff */
[----:B------:R0:W-:Y:S04]  /*10e0*/  @P0 STS [R15], R12 ;  /* 0x0000000c0f000388 */ /* 0x0001e80000000800 */
[----:B------:R4:W-:Y:S04]  /*10f0*/  @!P2 STS [R8], RZ ;  /* 0x000000ff0800a388 */ /* 0x0009e80000000800 */
[----:B------:R4:W-:Y:S04]  /*1100*/  STS [R8+0x1000], R27 ;  /* 0x0010001b08007388 */ /* 0x0009e80000000800 */
[----:B--2---:R4:W-:Y:S01]  /*1110*/  @P2 STS [R8], R10 ;  /* 0x0000000a08002388 */ /* 0x0049e20000000800 */
[----:B------:R-:W-:-:S02]  /*1120*/  ISETP.GE.U32.AND P0, PT, R24, 0x400, PT ;  /* 0x000004001800780c */ /* 0x000fc40003f06070 */
[----:B0-----:R-:W-:-:S04]  /*1130*/  MOV R12, UR7 ;  /* 0x00000007000c7c02 */ /* 0x001fc80008000f00 */
[----:B------:R-:W-:-:S07]  /*1140*/  LEA R23, R12, R23, 0x2 ;  /* 0x000000170c177211 */ /* 0x000fce00078e10ff */
[----:B----4-:R-:W-:Y:S05]  /*1150*/  @!P0 BRA `(.L_x_5) ;  /* 0xfffffff800588947 */ /* 0x010fea000383ffff */
.L_x_2:
[----:B012---:R-:W-:Y:S05]  /*1160*/  BSYNC.RECONVERGENT B0 ;  /* 0x0000000000007941 */ /* 0x007fea0003800200 */
.L_x_1:
[----:B------:R-:W0:Y:S01]  /*1170*/  S2R R29, SR_TID.X ;  /* 0x00000000001d7919 */ /* 0x000e220000002100 */
[----:B------:R-:W1:Y:S01]  /*1180*/  S2UR UR9, SR_CgaCtaId ;  /* 0x00000000000979c3 */ /* 0x000e620000008800 */
[----:B------:R-:W-:-:S07]  /*1190*/  UMOV UR8, 0x400 ;  /* 0x0000040000087882 */ /* 0x000fce0000000000 */
[----:B------:R-:W-:Y:S01]  /*11a0*/  BAR.SYNC.DEFER_BLOCKING 0x0 ;  /* 0x0000000000007b1d */ /* 0x000fe20000010000 */
[----:B-1----:R-:W-:-:S05]  /*11b0*/  ULEA UR8, UR9, UR8, 0x18 ;  /* 0x0000000809087291 */ /* 0x002fca000f8ec0ff */
[----:B------:R-:W-:Y:S01]  /*11c0*/  UMOV UR9, 0x2 ;  /* 0x0000000200097882 */ /* 0x000fe20000000000 */
[----:B---3--:R-:W-:Y:S02]  /*11d0*/  LEA R7, R0, UR8, 0x9 ;  /* 0x0000000800077c11 */ /* 0x008fe4000f8e48ff */
[----:B0-----:R-:W-:-:S03]  /*11e0*/  LEA R29, R29, UR8, 0x4 ;  /* 0x000000081d1d7c11 */ /* 0x001fc6000f8e20ff */
[----:B------:R-:W-:Y:S04]  /*11f0*/  LDS.64 R20, [R7] ;  /* 0x0000000007147984 */ /* 0x000fe80000000a00 */
[----:B------:R-:W0:Y:S04]  /*1200*/  LDS.128 R8, [R29+0x1000] ;  /* 0x001000001d087984 */ /* 0x000e280000000c00 */
[----:B------:R-:W1:Y:S04]  /*1210*/  LDS.64 R22, [R7+0x80] ;  /* 0x0000800007167984 */ /* 0x000e680000000a00 */
[----:B------:R-:W2:Y:S04]  /*1220*/  LDS.64 R24, [R7+0x100] ;  /* 0x0001000007187984 */ /* 0x000ea80000000a00 */
[----:B------:R-:W3:Y:S04]  /*1230*/  LDS.64 R26, [R7+0x180] ;  /* 0x00018000071a7984 */ /* 0x000ee80000000a00 */
[----:B------:R-:W4:Y:S01]  /*1240*/  LDS.128 R12, [R29+0x1080] ;  /* 0x001080001d0c7984 */ /* 0x000f220000000c00 */
[C---:B0-----:R-:W-:Y:S01]  /*1250*/  FFMA R32, R20.reuse, R8, R19 ;  /* 0x0000000814207223 */ /* 0x041fe20000000013 */
[C---:B------:R-:W-:Y:S01]  /*1260*/  FFMA R16, R20.reuse, R9, R16 ;  /* 0x0000000914107223 */ /* 0x040fe20000000010 */
[C---:B------:R-:W-:Y:S01]  /*1270*/  FFMA R17, R20.reuse, R10, R17 ;  /* 0x0000000a14117223 */ /* 0x040fe20000000011 */
[----:B------:R-:W-:Y:S01]  /*1280*/  FFMA R28, R20, R11, R28 ;  /* 0x0000000b141c7223 */ /* 0x000fe2000000001c */
[C---:B-1----:R-:W-:Y:S01]  /*1290*/  FFMA R20, R22.reuse, R8, R31 ;  /* 0x0000000816147223 */ /* 0x042fe2000000001f */
[C---:B------:R-:W-:Y:S01]  /*12a0*/  FFMA R18, R22.reuse, R9, R18 ;  /* 0x0000000916127223 */ /* 0x040fe20000000012 */
[C---:B------:R-:W-:Y:S01]  /*12b0*/  FFMA R35, R22.reuse, R10, R35 ;  /* 0x0000000a16237223 */ /* 0x040fe20000000023 */
[----:B------:R-:W-:Y:S01]  /*12c0*/  FFMA R34, R22, R11, R34 ;  /* 0x0000000b16227223 */ /* 0x000fe20000000022 */
[C---:B--2---:R-:W-:Y:S01]  /*12d0*/  FFMA R22, R24.reuse, R8, R39 ;  /* 0x0000000818167223 */ /* 0x044fe20000000027 */
[C---:B------:R-:W-:Y:S01]  /*12e0*/  FFMA R30, R24.reuse, R9, R30 ;  /* 0x00000009181e7223 */ /* 0x040fe2000000001e */
[C---:B------:R-:W-:Y:S01]  /*12f0*/  FFMA R37, R24.reuse, R10, R37 ;  /* 0x0000000a18257223 */ /* 0x040fe20000000025 */
[----:B------:R-:W-:Y:S01]  /*1300*/  FFMA R36, R24, R11, R36 ;  /* 0x0000000b18247223 */ /* 0x000fe20000000024 */
[C---:B---3--:R-:W-:Y:S01]  /*1310*/  FFMA R8, R26.reuse, R8, R41 ;  /* 0x000000081a087223 */ /* 0x048fe20000000029 */
[C---:B------:R-:W-:Y:S01]  /*1320*/  FFMA R38, R26.reuse, R9, R38 ;  /* 0x000000091a267223 */ /* 0x040fe20000000026 */
[C---:B------:R-:W-:Y:S01]  /*1330*/  FFMA R43, R26.reuse, R10, R43 ;  /* 0x0000000a1a2b7223 */ /* 0x040fe2000000002b */
[----:B------:R-:W-:Y:S01]  /*1340*/  FFMA R40, R26, R11, R40 ;  /* 0x0000000b1a287223 */ /* 0x000fe20000000028 */
[C---:B----4-:R-:W-:Y:S01]  /*1350*/  FFMA R19, R21.reuse, R12, R32 ;  /* 0x0000000c15137223 */ /* 0x050fe20000000020 */
[C---:B------:R-:W-:Y:S01]  /*1360*/  FFMA R16, R21.reuse, R13, R16 ;  /* 0x0000000d15107223 */ /* 0x040fe20000000010 */
[C---:B------:R-:W-:Y:S01]  /*1370*/  FFMA R17, R21.reuse, R14, R17 ;  /* 0x0000000e15117223 */ /* 0x040fe20000000011 */
[----:B------:R-:W-:Y:S01]  /*1380*/  FFMA R28, R21, R15, R28 ;  /* 0x0000000f151c7223 */ /* 0x000fe2000000001c */
[C---:B------:R-:W-:Y:S01]  /*1390*/  FFMA R31, R23.reuse, R12, R20 ;  /* 0x0000000c171f7223 */ /* 0x040fe20000000014 */
        /* <DEDUP_REMOVED lines=10> */
[----:B------:R-:W-:-:S07]  /*1440*/  FFMA R40, R27, R15, R40 ;  /* 0x0000000f1b287223 */ /* 0x000fce0000000028 */
.L_x_6:
[----:B------:R-:W-:Y:S02]  /*1450*/  MOV R20, UR9 ;  /* 0x0000000900147c02 */ /* 0x000fe40008000f00 */
[----:B------:R-:W-:Y:S01]  /*1460*/  LEA R7, R0, UR9, 0x7 ;  /* 0x0000000900077c11 */ /* 0x000fe2000f8e38ff */
[----:B------:R-:W-:Y:S01]  /*1470*/  UIADD3 UR9, UPT, UPT, UR9, 0xa, URZ ;  /* 0x0000000a09097890 */ /* 0x000fe2000fffe0ff */
[----:B------:R-:W-:Y:S02]  /*1480*/  LEA R20, R20, R3, 0x5 ;  /* 0x0000000314147211 */ /* 0x000fe400078e28ff */
[----:B------:R-:W-:Y:S01]  /*1490*/  LEA R7, R7, UR8, 0x2 ;  /* 0x0000000807077c11 */ /* 0x000fe2000f8e10ff */
[----:B------:R-:W-:Y:S01]  /*14a0*/  UISETP.NE.AND UP0, UPT, UR9, 0x20, UPT ;  /* 0x000000200900788c */ /* 0x000fe2000bf05270 */
[----:B------:R-:W-:-:S03]  /*14b0*/  LEA R20, R20, UR8, 0x2 ;  /* 0x0000000814147c11 */ /* 0x000fc6000f8e10ff */
        /* <DEDUP_REMOVED lines=24> */
[----:B------:R-:W-:Y:S01]  /*1640*/  LDS.64 R30, [R7+0x8] ;  /* 0x00000800071e7984 */ /* 0x000fe20000000a00 */
[CC--:B------:R-:W-:Y:S01]  /*1650*/  FFMA R39, R33.reuse, R12.reuse, R44 ;  /* 0x0000000c21277223 */ /* 0x0c0fe2000000002c */
[----:B------:R-:W-:Y:S01]  /*1660*/  FFMA R40, R33, R15, R28 ;  /* 0x0000000f21287223 */ /* 0x000fe2000000001c */
[C---:B------:R-:W-:Y:S01]  /*1670*/  FFMA R33, R27.reuse, R12, R32 ;  /* 0x0000000c1b217223 */ /* 0x040fe20000000020 */
[----:B------:R-:W0:Y:S01]  /*1680*/  LDS.128 R16, [R20+0x1100] ;  /* 0x0011000014107984 */ /* 0x000e220000000c00 */
[C---:B------:R-:W-:Y:S01]  /*1690*/  FFMA R42, R27.reuse, R13, R42 ;  /* 0x0000000d1b2a7223 */ /* 0x040fe2000000002a */
[C---:B------:R-:W-:Y:S01]  /*16a0*/  FFMA R35, R27.reuse, R14, R35 ;  /* 0x0000000e1b237223 */ /* 0x040fe20000000023 */
[----:B------:R-:W-:Y:S01]  /*16b0*/  FFMA R32, R27, R15, R26 ;  /* 0x0000000f1b207223 */ /* 0x000fe2000000001a */
[C---:B------:R-:W-:Y:S01]  /*16c0*/  FFMA R45, R23.reuse, R12, R34 ;  /* 0x0000000c172d7223 */ /* 0x040fe20000000022 */
[----:B------:R-:W1:Y:S01]  /*16d0*/  LDS.64 R28, [R7+0x88] ;  /* 0x00008800071c7984 */ /* 0x000e620000000a00 */
[C---:B------:R-:W-:Y:S01]  /*16e0*/  FFMA R34, R23.reuse, R13, R21 ;  /* 0x0000000d17227223 */ /* 0x040fe20000000015 */
[C---:B------:R-:W-:Y:S01]  /*16f0*/  FFMA R37, R23.reuse, R14, R37 ;  /* 0x0000000e17257223 */ /* 0x040fe20000000025 */
[----:B------:R-:W-:Y:S01]  /*1700*/  FFMA R44, R23, R15, R22 ;  /* 0x0000000f172c7223 */ /* 0x000fe20000000016 */
[----:B------:R-:W2:Y:S01]  /*1710*/  LDS.64 R26, [R7+0x108] ;  /* 0x00010800071a7984 */ /* 0x000ea20000000a00 */
[C---:B------:R-:W-:Y:S01]  /*1720*/  FFMA R21, R25.reuse, R12, R8 ;  /* 0x0000000c19157223 */ /* 0x040fe20000000008 */
[C---:B------:R-:W-:Y:S01]  /*1730*/  FFMA R43, R25.reuse, R14, R43 ;  /* 0x0000000e192b7223 */ /* 0x040fe2000000002b */
[C---:B------:R-:W-:Y:S01]  /*1740*/  FFMA R38, R25.reuse, R13, R38 ;  /* 0x0000000d19267223 */ /* 0x040fe20000000026 */
[----:B------:R-:W3:Y:S01]  /*1750*/  LDS.64 R22, [R7+0x188] ;  /* 0x0001880007167984 */ /* 0x000ee20000000a00 */
[----:B------:R-:W-:-:S03]  /*1760*/  FFMA R24, R25, R15, R24 ;  /* 0x0000000f19187223 */ /* 0x000fc60000000018 */
        /* <DEDUP_REMOVED lines=21> */
[----:B------:R-:W-:Y:S01]  /*18c0*/  LDS.128 R16, [R20+0x1200] ;  /* 0x0012000014107984 */ /* 0x000fe20000000c00 */
[C---:B------:R-:W-:Y:S01]  /*18d0*/  FFMA R45, R29.reuse, R8, R12 ;  /* 0x000000081d2d7223 */ /* 0x040fe2000000000c */
[C---:B------:R-:W-:Y:S01]  /*18e0*/  FFMA R42, R29.reuse, R9, R42 ;  /* 0x000000091d2a7223 */ /* 0x040fe2000000002a */
[C---:B------:R-:W-:Y:S01]  /*18f0*/  FFMA R35, R29.reuse, R10, R35 ;  /* 0x0000000a1d237223 */ /* 0x040fe20000000023 */
[----:B------:R-:W0:Y:S01]  /*1900*/  LDS.64 R30, [R7+0x10] ;  /* 0x00001000071e7984 */ /* 0x000e220000000a00 */
[----:B------:R-:W-:Y:S01]  /*1910*/  FFMA R28, R29, R11, R28 ;  /* 0x0000000b1d1c7223 */ /* 0x000fe2000000001c */
[C---:B------:R-:W-:Y:S01]  /*1920*/  FFMA R29, R27.reuse, R8, R40 ;  /* 0x000000081b1d7223 */ /* 0x040fe20000000028 */
[C---:B------:R-:W-:Y:S01]  /*1930*/  FFMA R34, R27.reuse, R9, R34 ;  /* 0x000000091b227223 */ /* 0x040fe20000000022 */
[----:B------:R-:W1:Y:S01]  /*1940*/  LDS.64 R32, [R7+0x90] ;  /* 0x0000900007207984 */ /* 0x000e620000000a00 */
[C---:B------:R-:W-:Y:S01]  /*1950*/  FFMA R37, R27.reuse, R10, R37 ;  /* 0x0000000a1b257223 */ /* 0x040fe20000000025 */
[----:B------:R-:W-:Y:S01]  /*1960*/  FFMA R44, R27, R11, R44 ;  /* 0x0000000b1b2c7223 */ /* 0x000fe2000000002c */
[C---:B------:R-:W-:Y:S01]  /*1970*/  FFMA R8, R23.reuse, R8, R26 ;  /* 0x0000000817087223 */ /* 0x040fe2000000001a */
[----:B------:R-:W2:Y:S01]  /*1980*/  LDS.64 R24, [R7+0x110] ;  /* 0x0001100007187984 */ /* 0x000ea20000000a00 */
[C---:B------:R-:W-:Y:S01]  /*1990*/  FFMA R43, R23.reuse, R10, R43 ;  /* 0x0000000a172b7223 */ /* 0x040fe2000000002b */
[C---:B------:R-:W-:Y:S01]  /*19a0*/  FFMA R38, R23.reuse, R9, R38 ;  /* 0x0000000917267223 */ /* 0x040fe20000000026 */
[----:B------:R-:W-:Y:S01]  /*19b0*/  FFMA R10, R23, R11, R22 ;  /* 0x0000000b170a7223 */ /* 0x000fe20000000016 */
        /* <DEDUP_REMOVED lines=60> */
[----:B------:R-:W-:Y:S01]  /*1d80*/  LDS.64 R26, [R7+0x20] ;  /* 0x00002000071a7984 */ /* 0x000fe20000000a00 */
[C---:B------:R-:W-:Y:S01]  /*1d90*/  FFMA R31, R29.reuse, R16, R14 ;  /* 0x000000101d1f7223 */ /* 0x040fe2000000000e */
[C---:B------:R-:W-:Y:S01]  /*1da0*/  FFMA R42, R29.reuse, R17, R42 ;  /* 0x000000111d2a7223 */ /* 0x040fe2000000002a */
[C---:B------:R-:W-:Y:S01]  /*1db0*/  FFMA R35, R29.reuse, R18, R35 ;  /* 0x000000121d237223 */ /* 0x040fe20000000023 */
[----:B------:R-:W0:Y:S01]  /*1dc0*/  LDS.128 R8, [R20+0x1400] ;  /* 0x0014000014087984 */ /* 0x000e220000000c00 */
        /* <DEDUP_REMOVED lines=45> */
[----:B------:R-:W-:Y:S06]  /*20a0*/  BRA.U UP0, `(.L_x_6) ;  /* 0xfffffff100e87547 */ /* 0x000fec000b83ffff */
[----:B------:R-:W0:Y:S01]  /*20b0*/  LDCU UR8, c[0x0][0x388] ;  /* 0x00007100ff0877ac */ /* 0x000e220008000800 */
[----:B------:R-:W-:-:S04]  /*20c0*/  UIADD3 UR4, UPT, UPT, UR4, 0x20, URZ ;  /* 0x0000002004047890 */ /* 0x000fc8000fffe0ff */
[----:B0-----:R-:W-:Y:S01]  /*20d0*/  UISETP.GE.AND UP0, UPT, UR4, UR8, UPT ;  /* 0x000000080400728c */ /* 0x001fe2000bf06270 */
[----:B------:R-:W-:Y:S08]  /*20e0*/  BAR.SYNC.DEFER_BLOCKING 0x0 ;  /* 0x0000000000007b1d */ /* 0x000ff00000010000 */
[----:B------:R-:W-:Y:S05]  /*20f0*/  BRA.U !UP0, `(.L_x_7) ;  /* 0xffffffe108d87547 */ /* 0x000fea000b83ffff */
.L_x_0:
[----:B------:R-:W0:Y:S01]  /*2100*/  LDCU.64 UR12, c[0x0][0x380] ;  /* 0x00007000ff0c77ac */ /* 0x000e220008000a00 */
[----:B------:R-:W-:Y:S02]  /*2110*/  MOV R8, UR6 ;  /* 0x0000000600087c02 */ /* 0x000fe40008000f00 */
[----:B---3--:R-:W-:Y:S01]  /*2120*/  LEA R9, R0, UR5, 0x2 ;  /* 0x0000000500097c11 */ /* 0x008fe2000f8e10ff */
[----:B------:R-:W1:Y:S01]  /*2130*/  LDCU.64 UR8, c[0x0][0x3a0] ;  /* 0x00007400ff0877ac */ /* 0x000e620008000a00 */
[----:B------:R-:W-:Y:S02]  /*2140*/  LEA R8, R8, R3, 0x2 ;  /* 0x0000000308087211 */ /* 0x000fe400078e10ff */
[----:B------:R-:W-:Y:S02]  /*2150*/  IADD3 R15, PT, PT, R9, 0x1, RZ ;  /* 0x00000001090f7810 */ /* 0x000fe40007ffe0ff */
[C---:B------:R-:W-:Y:S02]  /*2160*/  IADD3 R0, PT, PT, R8.reuse, 0x1, RZ ;  /* 0x0000000108007810 */ /* 0x040fe40007ffe0ff */
[----:B------:R-:W-:-:S02]  /*2170*/  IADD3 R12, PT, PT, R8, 0x2, RZ ;  /* 0x00000002080c7810 */ /* 0x000fc40007ffe0ff */
[----:B0-----:R-:W-:Y:S01]  /*2180*/  ISETP.GE.AND P2, PT, R8, UR13, PT ;  /* 0x0000000d08007c0c */ /* 0x001fe2000bf46270 */
[C---:B------:R-:W-:Y:S01]  /*2190*/  IMAD R11, R9.reuse, UR13, RZ ;  /* 0x0000000d090b7c24 */ /* 0x040fe2000f8e02ff */
[----:B------:R-:W-:Y:S02]  /*21a0*/  ISETP.GE.AND P3, PT, R0, UR13, PT ;  /* 0x0000000d00007c0c */ /* 0x000fe4000bf66270 */
[----:B------:R-:W-:Y:S02]  /*21b0*/  ISETP.GE.OR P1, PT, R9, UR12, P2 ;  /* 0x0000000c09007c0c */ /* 0x000fe40009726670 */
[----:B------:R-:W-:Y:S02]  /*21c0*/  ISETP.GE.OR P6, PT, R15, UR12, P2 ;  /* 0x0000000c0f007c0c */ /* 0x000fe400097c6670 */
[----:B------:R-:W-:Y:S02]  /*21d0*/  SHF.R.S32.HI R0, RZ, 0x1f, R8 ;  /* 0x0000001fff007819 */ /* 0x000fe40000011408 */
[----:B------:R-:W-:-:S02]  /*21e0*/  ISETP.GE.OR P5, PT, R9, UR12, P3 ;  /* 0x0000000c09007c0c */ /* 0x000fc40009fa6670 */
[----:B------:R-:W-:-:S05]  /*21f0*/  IADD3 R13, PT, PT, R11, UR13, RZ ;  /* 0x0000000d0b0d7c10 */ /* 0x000fca000fffe0ff */
[----:B------:R-:W0:Y:S01]  /*2200*/  @!P1 LDC.64 R4, c[0x0][0x3a0] ;  /* 0x0000e800ff049b82 */ /* 0x000e220000000a00 */
[----:B------:R-:W-:-:S07]  /*2210*/  @!P1 IADD3 R3, PT, PT, R8, R11, RZ ;  /* 0x0000000b08039210 */ /* 0x000fce0007ffe0ff */
[----:B------:R-:W2:Y:S01]  /*2220*/  @!P6 LDC.64 R6, c[0x0][0x3a0] ;  /* 0x0000e800ff06eb82 */ /* 0x000ea20000000a00 */
[----:B0-----:R-:W-:Y:S01]  /*2230*/  @!P1 IMAD.WIDE R4, R3, 0x4, R4 ;  /* 0x0000000403049825 */ /* 0x001fe200078e0204 */
[----:B------:R-:W-:-:S04]  /*2240*/  IADD3 R3, P0, PT, R8, R11, RZ ;  /* 0x0000000b08037210 */ /* 0x000fc80007f1e0ff */
[----:B------:R-:W-:Y:S01]  /*2250*/  LEA.HI.X.SX32 R10, R11, R0, 0x1, P0 ;  /* 0x000000000b0a7211 */ /* 0x000fe200000f0eff */
[----:B------:R0:W-:Y:S01]  /*2260*/  @!P1 STG.E desc[UR10][R4.64], R19 ;  /* 0x0000001304009986 */ /* 0x0001e2000c10190a */
[C---:B-1----:R-:W-:Y:S02]  /*2270*/  LEA R2, P4, R3.reuse, UR8, 0x2 ;  /* 0x0000000803027c11 */ /* 0x042fe4000f8810ff */
[----:B------:R-:W-:Y:S02]  /*2280*/  ISETP.GE.AND P0, PT, R12, UR13, PT ;  /* 0x0000000d0c007c0c */ /* 0x000fe4000bf06270 */
[----:B------:R-:W-:Y:S02]  /*2290*/  IADD3 R12, PT, PT, R8, 0x3, RZ ;  /* 0x00000003080c7810 */ /* 0x000fe40007ffe0ff */
[----:B------:R-:W-:Y:S02]  /*22a0*/  LEA.HI.X R3, R3, UR9, R10, 0x2, P4 ;  /* 0x0000000903037c11 */ /* 0x000fe4000a0f140a */
[----:B------:R-:W-:-:S02]  /*22b0*/  ISETP.GE.OR P4, PT, R9, UR12, P0 ;  /* 0x0000000c09007c0c */ /* 0x000fc40008786670 */
[----:B------:R-:W-:Y:S01]  /*22c0*/  ISETP.GE.AND P1, PT, R12, UR13, PT ;  /* 0x0000000d0c007c0c */ /* 0x000fe2000bf26270 */
[----:B------:R-:W-:Y:S01]  /*22d0*/  @!P5 STG.E desc[UR10][R2.64+0x4], R16 ;  /* 0x000004100200d986 */ /* 0x000fe2000c10190a */
[C---:B------:R-:W-:Y:S02]  /*22e0*/  IADD3 R12, PT, PT, R9.reuse, 0x2, RZ ;  /* 0x00000002090c7810 */ /* 0x040fe40007ffe0ff */
[C---:B------:R-:W-:Y:S02]  /*22f0*/  ISETP.GE.OR P5, PT, R9.reuse, UR12, P1 ;  /* 0x0000000c09007c0c */ /* 0x040fe40008fa6670 */
[----:B------:R-:W-:Y:S02]  /*2300*/  @!P6 IADD3 R11, PT, PT, R8, R13, RZ ;  /* 0x0000000d080be210 */ /* 0x000fe40007ffe0ff */
[----:B------:R-:W-:-:S03]  /*2310*/  IADD3 R9, PT, PT, R9, 0x3, RZ ;  /* 0x0000000309097810 */ /* 0x000fc60007ffe0ff */
[----:B------:R-:W-:Y:S01]  /*2320*/  @!P4 STG.E desc[UR10][R2.64+0x8], R17 ;  /* 0x000008110200c986 */ /* 0x000fe2000c10190a */
[----:B------:R-:W-:Y:S01]  /*2330*/  ISETP.GE.OR P4, PT, R12, UR12, P2 ;  /* 0x0000000c0c007c0c */ /* 0x000fe20009786670 */
[----:B--2---:R-:W-:Y:S01]  /*2340*/  @!P6 IMAD.WIDE R10, R11, 0x4, R6 ;  /* 0x000000040b0ae825 */ /* 0x004fe200078e0206 */
[----:B------:R-:W-:-:S03]  /*2350*/  ISETP.GE.OR P2, PT, R9, UR12, P2 ;  /* 0x0000000c09007c0c */ /* 0x000fc60009746670 */
[----:B------:R1:W-:Y:S01]  /*2360*/  @!P5 STG.E desc[UR10][R2.64+0xc], R28 ;  /* 0x00000c1c0200d986 */ /* 0x0003e2000c10190a */
[----:B0-----:R-:W-:-:S03]  /*2370*/  IADD3 R5, P5, PT, R8, R13, RZ ;  /* 0x0000000d08057210 */ /* 0x001fc60007fbe0ff */
[----:B------:R0:W-:Y:S01]  /*2380*/  @!P6 STG.E desc[UR10][R10.64], R31 ;  /* 0x0000001f0a00e986 */ /* 0x0001e2000c10190a */
[----:B------:R-:W-:Y:S02]  /*2390*/  ISETP.GE.OR P6, PT, R15, UR12, P3 ;  /* 0x0000000c0f007c0c */ /* 0x000fe40009fc6670 */
[----:B------:R-:W-:Y:S01]  /*23a0*/  LEA.HI.X.SX32 R14, R13, R0, 0x1, P5 ;  /* 0x000000000d0e7211 */ /* 0x000fe200028f0eff */
[----:B------:R-:W2:Y:S01]  /*23b0*/  @!P4 LDC.64 R6, c[0x0][0x3a0] ;  /* 0x0000e800ff06cb82 */ /* 0x000ea20000000a00 */
[----:B------:R-:W-:Y:S02]  /*23c0*/  LEA R4, P5, R5, UR8, 0x2 ;  /* 0x0000000805047c11 */ /* 0x000fe4000f8a10ff */
[----:B------:R-:W-:Y:S02]  /*23d0*/  IADD3 R13, PT, PT, R13, UR13, RZ ;  /* 0x0000000d0d0d7c10 */ /* 0x000fe4000fffe0ff */
[----:B------:R-:W-:Y:S02]  /*23e0*/  LEA.HI.X R5, R5, UR9, R14, 0x2, P5 ;  /* 0x0000000905057c11 */ /* 0x000fe4000a8f140e */
[C---:B------:R-:W-:Y:S01]  /*23f0*/  ISETP.GE.OR P5, PT, R15.reuse, UR12, P0 ;  /* 0x0000000c0f007c0c */ /* 0x040fe200087a6670 */
[----:B-1----:R-:W1:Y:S01]  /*2400*/  @!P2 LDC.64 R2, c[0x0][0x3a0] ;  /* 0x0000e800ff02ab82 */ /* 0x002e620000000a00 */
[----:B0-----:R-:W-:Y:S01]  /*2410*/  @!P4 IADD3 R11, PT, PT, R8, R13, RZ ;  /* 0x0000000d080bc210 */ /* 0x001fe20007ffe0ff */
[----:B------:R-:W-:Y:S01]  /*2420*/  @!P6 STG.E desc[UR10][R4.64+0x4], R18 ;  /* 0x000004120400e986 */ /* 0x000fe2000c10190a */
[----:B------:R-:W-:-:S09]  /*2430*/  ISETP.GE.OR P6, PT, R15, UR12, P1 ;  /* 0x0000000c0f007c0c */ /* 0x000fd20008fc6670 */
[----:B------:R-:W-:Y:S01]  /*2440*/  @!P5 STG.E desc[UR10][R4.64+0x8], R35 ;  /* 0x000008230400d986 */ /* 0x000fe2000c10190a */
[----:B------:R-:W-:-:S03]  /*2450*/  IADD3 R14, P5, PT, R8, R13, RZ ;  /* 0x0000000d080e7210 */ /* 0x000fc60007fbe0ff */
[----:B------:R0:W-:Y:S01]  /*2460*/  @!P6 STG.E desc[UR10][R4.64+0xc], R34 ;  /* 0x00000c220400e986 */ /* 0x0001e2000c10190a */
[----:B------:R-:W-:Y:S01]  /*2470*/  ISETP.GE.OR P6, PT, R12, UR12, P3 ;  /* 0x0000000c0c007c0c */ /* 0x000fe20009fc6670 */
[----:B--2---:R-:W-:Y:S01]  /*2480*/  @!P4 IMAD.WIDE R10, R11, 0x4, R6 ;  /* 0x000000040b0ac825 */ /* 0x004fe200078e0206 */
[C---:B------:R-:W-:Y:S02]  /*2490*/  LEA.HI.X.SX32 R7, R13.reuse, R0, 0x1, P5 ;  /* 0x000000000d077211 */ /* 0x040fe400028f0eff */
[C---:B------:R-:W-:Y:S02]  /*24a0*/  LEA R6, P5, R14.reuse, UR8, 0x2 ;  /* 0x000000080e067c11 */ /* 0x040fe4000f8a10ff */
[----:B------:R-:W-:Y:S01]  /*24b0*/  IADD3 R13, PT, PT, R13, UR13, RZ ;  /* 0x0000000d0d0d7c10 */ /* 0x000fe2000fffe0ff */
[----:B------:R2:W-:Y:S01]  /*24c0*/  @!P4 STG.E desc[UR10][R10.64], R39 ;  /* 0x000000270a00c986 */ /* 0x0005e2000c10190a */
[----:B------:R-:W-:Y:S02]  /*24d0*/  LEA.HI.X R7, R14, UR9, R7, 0x2, P5 ;  /* 0x000000090e077c11 */ /* 0x000fe4000a8f1407 */
[----:B------:R-:W-:-:S02]  /*24e0*/  ISETP.GE.OR P4, PT, R12, UR12, P0 ;  /* 0x0000000c0c007c0c */ /* 0x000fc40008786670 */
[----:B------:R-:W-:Y:S01]  /*24f0*/  ISETP.GE.OR P5, PT, R12, UR12, P1 ;  /* 0x0000000c0c007c0c */ /* 0x000fe20008fa6670 */
[----:B------:R2:W-:Y:S01]  /*2500*/  @!P6 STG.E desc[UR10][R6.64+0x4], R30 ;  /* 0x0000041e0600e986 */ /* 0x0005e2000c10190a */
[CC--:B------:R-:W-:Y:S02]  /*2510*/  IADD3 R12, P6, PT, R8.reuse, R13.reuse, RZ ;  /* 0x0000000d080c7210 */ /* 0x0c0fe40007fde0ff */
[C---:B------:R-:W-:Y:S02]  /*2520*/  ISETP.GE.OR P3, PT, R9.reuse, UR12, P3 ;  /* 0x0000000c09007c0c */ /* 0x040fe40009f66670 */
[C---:B------:R-:W-:Y:S02]  /*2530*/  ISETP.GE.OR P0, PT, R9.reuse, UR12, P0 ;  /* 0x0000000c09007c0c */ /* 0x040fe40008706670 */
[----:B------:R-:W-:Y:S02]  /*2540*/  ISETP.GE.OR P1, PT, R9, UR12, P1 ;  /* 0x0000000c09007c0c */ /* 0x000fe40008f26670 */
[----:B0-----:R-:W-:Y:S01]  /*2550*/  @!P2 IADD3 R5, PT, PT, R8, R13, RZ ;  /* 0x0000000d0805a210 */ /* 0x001fe20007ffe0ff */
[----:B------:R2:W-:Y:S01]  /*2560*/  @!P4 STG.E desc[UR10][R6.64+0x8], R37 ;  /* 0x000008250600c986 */ /* 0x0005e2000c10190a */
[----:B------:R-:W-:-:S02]  /*2570*/  LEA.HI.X.SX32 R13, R13, R0, 0x1, P6 ;  /* 0x000000000d0d7211 */ /* 0x000fc400030f0eff */
[C---:B------:R-:W-:Y:S01]  /*2580*/  LEA R4, P6, R12.reuse, UR8, 0x2 ;  /* 0x000000080c047c11 */ /* 0x040fe2000f8c10ff */
[----:B-1----:R-:W-:Y:S01]  /*2590*/  @!P2 IMAD.WIDE R2, R5, 0x4, R2 ;  /* 0x000000040502a825 */ /* 0x002fe200078e0202 */
[----:B------:R2:W-:Y:S02]  /*25a0*/  @!P5 STG.E desc[UR10][R6.64+0xc], R36 ;  /* 0x00000c240600d986 */ /* 0x0005e4000c10190a */
[----:B------:R-:W-:Y:S02]  /*25b0*/  LEA.HI.X R5, R12, UR9, R13, 0x2, P6 ;  /* 0x000000090c057c11 */ /* 0x000fe4000b0f140d */
[----:B------:R2:W-:Y:S04]  /*25c0*/  @!P2 STG.E desc[UR10][R2.64], R41 ;  /* 0x000000290200a986 */ /* 0x0005e8000c10190a */
[----:B------:R2:W-:Y:S04]  /*25d0*/  @!P3 STG.E desc[UR10][R4.64+0x4], R38 ;  /* 0x000004260400b986 */ /* 0x0005e8000c10190a */
[----:B------:R2:W-:Y:S01]  /*25e0*/  @!P0 STG.E desc[UR10][R4.64+0x8], R43 ;  /* 0x0000082b04008986 */ /* 0x0005e2000c10190a */
[----:B------:R-:W-:Y:S05]  /*25f0*/  @P1 EXIT ;  /* 0x000000000000194d */ /* 0x000fea0003800000 */
[----:B------:R-:W-:Y:S01]  /*2600*/  STG.E desc[UR10][R4.64+0xc], R40 ;  /* 0x00000c2804007986 */ /* 0x000fe2000c10190a */
[----:B------:R-:W-:Y:S05]  /*2610*/  EXIT ;  /* 0x000000000000794d */ /* 0x000fea0003800000 */
.L_x_8:
[----:B------:R-:W-:-:S00]  /*2620*/  BRA `(.L_x_8) ;  /* 0xfffffffc00fc7947 */ /* 0x000fc0000383ffff */
[----:B------:R-:W-:-:S00]  /*2630*/  NOP ;  /* 0x0000000000007918 */ /* 0x000fc00000000000 */
        /* <DEDUP_REMOVED lines=12> */
.L_x_17:


//--------------------- .text._ZN9matmul_l19matmul_l1EiiiPKfS1_Pf --------------------------
	.section	.text._ZN9matmul_l19matmul_l1EiiiPKfS1_Pf,"ax",@progbits
	.align	128
        .global         _ZN9matmul_l19matmul_l1EiiiPKfS1_Pf
        .type           _ZN9matmul_l19matmul_l1EiiiPKfS1_Pf,@function
        .size           _ZN9matmul_l19matmul_l1EiiiPKfS1_Pf,(.L_x_18 - _ZN9matmul_l19matmul_l1EiiiPKfS1_Pf)
        .other          _ZN9matmul_l19matmul_l1EiiiPKfS1_Pf,@"STO_CUDA_ENTRY STV_DEFAULT"
_ZN9matmul_l19matmul_l1EiiiPKfS1_Pf:
.text._ZN9matmul_l19matmul_l1EiiiPKfS1_Pf:
[----:B------:R-:W-:Y:S01]  /*0000*/  LDC R1, c[0x0][0x37c] ;  /* 0x0000df00ff017b82 */ /* 0x000fe20000000800 */
[----:B------:R-:W0:Y:S07]  /*0010*/  LDCU UR6, c[0x0][0x364] ;  /* 0x00006c80ff0677ac */ /* 0x000e2e0008000800 */
[----:B------:R-:W1:Y:S01]  /*0020*/  S2UR UR7, SR_CTAID.X ;  /* 0x00000000000779c3 */ /* 0x000e620000002500 */
[----:B------:R-:W2:Y:S01]  /*0030*/  S2R R0, SR_TID.Y ;  /* 0x0000000000007919 */ /* 0x000ea20000002200 */
[----:B------:R-:W-:Y:S01]  /*0040*/  HFMA2 R33, -RZ, RZ, 0, 0 ;  /* 0x00000000ff217431 */ /* 0x000fe200000001ff */
[----:B------:R-:W3:Y:S01]  /*0050*/  LDCU UR10, c[0x0][0x388] ;  /* 0x00007100ff0a77ac */ /* 0x000ee20008000800 */
[----:B------:R-:W-:Y:S01]  /*0060*/  MOV R34, RZ ;  /* 0x000000ff00227202 */ /* 0x000fe20000000f00 */
[----:B------:R-:W4:Y:S01]  /*0070*/  S2R R2, SR_TID.X ;  /* 0x0000000000027919 */ /* 0x000f220000002100 */
[----:B------:R-:W-:Y:S01]  /*0080*/  CS2R R20, SRZ ;  /* 0x0000000000147805 */ /* 0x000fe2000001ff00 */
[----:B------:R-:W0:Y:S01]  /*0090*/  LDCU.64 UR8, c[0x0][0x358] ;  /* 0x00006b00ff0877ac */ /* 0x000e220008000a00 */
[----:B------:R-:W1:Y:S08]  /*00a0*/  LDC R31, c[0x0][0x360] ;  /* 0x0000d800ff1f7b82 */ /* 0x000e700000000800 */
[----:B------:R-:W0:Y:S01]  /*00b0*/  S2UR UR4, SR_CTAID.Y ;  /* 0x00000000000479c3 */ /* 0x000e220000002600 */
[----:B---3--:R-:W-:Y:S01]  /*00c0*/  UISETP.GE.AND UP0, UPT, UR10, 0x1, UPT ;  /* 0x000000010a00788c */ /* 0x008fe2000bf06270 */
[----:B-1----:R-:W-:-:S05]  /*00d0*/  IMAD R32, R31, UR7, RZ ;  /* 0x000000071f207c24 */ /* 0x002fca000f8e02ff */
[----:B------:R-:W-:Y:S01]  /*00e0*/  SHF.L.U32 R32, R32, 0x1, RZ ;  /* 0x0000000120207819 */ /* 0x000fe200000006ff */
[----:B0-----:R-:W-:-:S04]  /*00f0*/  UIMAD UR4, UR6, UR4, URZ ;  /* 0x00000004060472a4 */ /* 0x001fc8000f8e02ff */
[----:B------:R-:W-:Y:S01]  /*0100*/  USHF.L.U32 UR5, UR4, 0x1, URZ ;  /* 0x0000000104057899 */ /* 0x000fe200080006ff */
[----:B--2-4-:R-:W-:Y:S11]  /*0110*/  BRA.U !UP0, `(.L_x_9) ;  /* 0x00000019087c7547 */ /* 0x014ff6000b800000 */
[C---:B------:R-:W-:Y:S01]  /*0120*/  IMAD R30, R31.reuse, UR6, RZ ;  /* 0x000000061f1e7c24 */ /* 0x040fe2000f8e02ff */
[----:B------:R-:W0:Y:S01]  /*0130*/  S2UR UR6, SR_CgaCtaId ;  /* 0x00000000000679c3 */ /* 0x000e220000008800 */
[----:B------:R-:W-:Y:S01]  /*0140*/  IMAD R31, R31, R0, R2 ;  /* 0x000000001f1f7224 */ /* 0x000fe200078e0202 */
[----:B------:R-:W-:Y:S01]  /*0150*/  MOV R2, RZ ;  /* 0x000000ff00027202 */ /* 0x000fe20000000f00 */
[----:B------:R-:W1:Y:S01]  /*0160*/  I2F.U32.RP R4, R30 ;  /* 0x0000001e00047306 */ /* 0x000e620000209000 */
[-C--:B------:R-:W-:Y:S01]  /*0170*/  IADD3 R7, PT, PT, RZ, -R30.reuse, RZ ;  /* 0x8000001eff077210 */ /* 0x080fe20007ffe0ff */
[----:B------:R-:W-:Y:S01]  /*0180*/  UMOV UR4, 0x400 ;  /* 0x0000040000047882 */ /* 0x000fe20000000000 */
[----:B------:R-:W-:Y:S02]  /*0190*/  IADD3 R5, PT, PT, R31, R30, RZ ;  /* 0x0000001e1f057210 */ /* 0x000fe40007ffe0ff */
[----:B------:R-:W-:Y:S02]  /*01a0*/  ISETP.NE.U32.AND P2, PT, R30, RZ, PT ;  /* 0x000000ff1e00720c */ /* 0x000fe40003f45070 */
[----:B------:R-:W-:-:S02]  /*01b0*/  ISETP.GE.U32.AND P0, PT, R5, 0x400, PT ;  /* 0x000004000500780c */ /* 0x000fc40003f06070 */
[----:B------:R-:W-:Y:S02]  /*01c0*/  VIMNMX.U32 R0, PT, PT, R5, 0x400, !PT ;  /* 0x0000040005007848 */ /* 0x000fe40007fe0000 */
[----:B------:R-:W-:Y:S02]  /*01d0*/  SEL R29, RZ, 0x1, P0 ;  /* 0x00000001ff1d7807 */ /* 0x000fe40000000000 */
[----:B------:R-:W-:Y:S01]  /*01e0*/  IADD3 R16, PT, PT, R30, R5, RZ ;  /* 0x000000051e107210 */ /* 0x000fe20007ffe0ff */
[----:B-1----:R-:W1:Y:S01]  /*01f0*/  MUFU.RCP R4, R4 ;  /* 0x0000000400047308 */ /* 0x002e620000001000 */
[----:B------:R-:W-:Y:S02]  /*0200*/  LOP3.LUT R28, R31, 0x1f, RZ, 0xc0, !PT ;  /* 0x0000001f1f1c7812 */ /* 0x000fe400078ec0ff */
[C---:B------:R-:W-:Y:S02]  /*0210*/  LOP3.LUT R19, R5.reuse, 0x1f, RZ, 0xc0, !PT ;  /* 0x0000001f05137812 */ /* 0x040fe400078ec0ff */
[----:B------:R-:W-:Y:S01]  /*0220*/  LEA.HI R18, R5, UR5, RZ, 0x1b ;  /* 0x0000000505127c11 */ /* 0x000fe2000f8fd8ff */
[----:B0-----:R-:W-:Y:S01]  /*0230*/  ULEA UR4, UR6, UR4, 0x18 ;  /* 0x0000000406047291 */ /* 0x001fe2000f8ec0ff */
[----:B------:R-:W-:-:S02]  /*0240*/  MOV R33, RZ ;  /* 0x000000ff00217202 */ /* 0x000fc40000000f00 */
[C---:B------:R-:W-:Y:S02]  /*0250*/  LEA.HI R27, R31.reuse, UR5, RZ, 0x1b ;  /* 0x000000051f1b7c11 */ /* 0x040fe4000f8fd8ff */
[----:B------:R-:W-:Y:S02]  /*0260*/  IADD3 R6, PT, PT, R32, R19, RZ ;  /* 0x0000001320067210 */ /* 0x000fe40007ffe0ff */
[----:B------:R-:W-:Y:S01]  /*0270*/  LEA R26, R31, UR4, 0x2 ;  /* 0x000000041f1a7c11 */ /* 0x000fe2000f8e10ff */
[----:B------:R-:W-:Y:S01]  /*0280*/  UMOV UR4, URZ ;  /* 0x000000ff00047c82 */ /* 0x000fe20008000000 */
[----:B-1----:R-:W-:Y:S02]  /*0290*/  IADD3 R3, PT, PT, R4, 0xffffffe, RZ ;  /* 0x0ffffffe04037810 */ /* 0x002fe40007ffe0ff */
[----:B------:R-:W-:Y:S02]  /*02a0*/  IADD3 R4, PT, PT, R32, R28, RZ ;  /* 0x0000001c20047210 */ /* 0x000fe40007ffe0ff */
[----:B------:R-:W-:-:S02]  /*02b0*/  LEA R17, R30, R26, 0x2 ;  /* 0x0000001a1e117211 */ /* 0x000fc400078e10ff */
[----:B------:R-:W0:Y:S02]  /*02c0*/  F2I.FTZ.U32.TRUNC.NTZ R3, R3 ;  /* 0x0000000300037305 */ /* 0x000e24000021f000 */
[----:B0-----:R-:W-:-:S04]  /*02d0*/  IMAD R7, R7, R3, RZ ;  /* 0x0000000307077224 */ /* 0x001fc800078e02ff */
[----:B------:R-:W-:Y:S01]  /*02e0*/  IMAD.HI.U32 R2, R3, R7, R2 ;  /* 0x0000000703027227 */ /* 0x000fe200078e0002 */
[----:B------:R-:W-:Y:S02]  /*02f0*/  IADD3 R3, PT, PT, R0, -R5, -R29 ;  /* 0x8000000500037210 */ /* 0x000fe40007ffe81d */
[C---:B------:R-:W-:Y:S02]  /*0300*/  LOP3.LUT R7, R16.reuse, 0x1f, RZ, 0xc0, !PT ;  /* 0x0000001f10077812 */ /* 0x040fe400078ec0ff */
[----:B------:R-:W-:Y:S01]  /*0310*/  LEA.HI R5, R16, UR5, RZ, 0x1b ;  /* 0x0000000510057c11 */ /* 0x000fe2000f8fd8ff */
[----:B------:R-:W-:-:S05]  /*0320*/  IMAD.HI.U32 R2, R2, R3, RZ ;  /* 0x0000000302027227 */ /* 0x000fca00078e00ff */
[----:B------:R-:W-:-:S05]  /*0330*/  IADD3 R0, PT, PT, -R2, RZ, RZ ;  /* 0x000000ff02007210 */ /* 0x000fca0007ffe1ff */
[----:B------:R-:W-:-:S05]  /*0340*/  IMAD R3, R30, R0, R3 ;  /* 0x000000001e037224 */ /* 0x000fca00078e0203 */
[----:B------:R-:W-:-:S13]  /*0350*/  ISETP.GE.U32.AND P0, PT, R3, R30, PT ;  /* 0x0000001e0300720c */ /* 0x000fda0003f06070 */
[----:B------:R-:W-:Y:S02]  /*0360*/  @P0 IADD3 R3, PT, PT, -R30, R3, RZ ;  /* 0x000000031e030210 */ /* 0x000fe40007ffe1ff */
[----:B------:R-:W-:Y:S02]  /*0370*/  @P0 IADD3 R2, PT, PT, R2, 0x1, RZ ;  /* 0x0000000102020810 */ /* 0x000fe40007ffe0ff */
[----:B------:R-:W-:Y:S02]  /*0380*/  ISETP.GE.U32.AND P1, PT, R3, R30, PT ;  /* 0x0000001e0300720c */ /* 0x000fe40003f26070 */
[----:B------:R-:W-:-:S11]  /*0390*/  IADD3 R3, PT, PT, R32, R7, RZ ;  /* 0x0000000720037210 */ /* 0x000fd60007ffe0ff */
[----:B------:R-:W-:Y:S02]  /*03a0*/  @P1 IADD3 R2, PT, PT, R2, 0x1, RZ ;  /* 0x0000000102021810 */ /* 0x000fe40007ffe0ff */
[----:B------:R-:W-:-:S04]  /*03b0*/  @!P2 LOP3.LUT R2, RZ, R30, RZ, 0x33, !PT ;  /* 0x0000001eff02a212 */ /* 0x000fc800078e33ff */
[----:B------:R-:W-:-:S07]  /*03c0*/  IADD3 R29, PT, PT, R29, R2, RZ ;  /* 0x000000021d1d7210 */ /* 0x000fce0007ffe0ff */
.L_x_15:
        /* <DEDUP_REMOVED lines=12> */
[----:B------:R-:W-:Y:S02]  /*0490*/  IADD3 R12, PT, PT, R28, UR4, RZ ;  /* 0x000000041c0c7c10 */ /* 0x000fe4000fffe0ff */
[----:B------:R-:W-:-:S05]  /*04a0*/  LEA.HI R23, R31, UR4, RZ, 0x1b ;  /* 0x000000041f177c11 */ /* 0x000fca000f8fd8ff */
[----:B------:R-:W4:Y:S08]  /*04b0*/  LDC R14, c[0x0][0x384] ;  /* 0x0000e100ff0e7b82 */ /* 0x000f300000000800 */
[----:B------:R-:W5:Y:S01]  /*04c0*/  LDC R2, c[0x0][0x380] ;  /* 0x0000e000ff027b82 */ /* 0x000f620000000800 */
[----:B---3--:R-:W-:Y:S02]  /*04d0*/  ISETP.GE.AND P0, PT, R12, R13, PT ;  /* 0x0000000d0c00720c */ /* 0x008fe40003f06270 */
[----:B----4-:R-:W-:-:S04]  /*04e0*/  ISETP.GE.AND P1, PT, R4, R14, PT ;  /* 0x0000000e0400720c */ /* 0x010fc80003f26270 */
[----:B------:R-:W-:Y:S02]  /*04f0*/  ISETP.GE.OR P1, PT, R23, R13, P1 ;  /* 0x0000000d1700720c */ /* 0x000fe40000f26670 */
[----:B-----5:R-:W-:-:S11]  /*0500*/  ISETP.GE.OR P0, PT, R27, R2, P0 ;  /* 0x000000021b00720c */ /* 0x020fd60000706670 */
[----:B------:R-:W3:Y:S01]  /*0510*/  @!P1 LDC.64 R8, c[0x0][0x398] ;  /* 0x0000e600ff089b82 */ /* 0x000ee20000000a00 */
[----:B------:R-:W-:Y:S02]  /*0520*/  @!P1 IMAD R23, R23, R14, R4 ;  /* 0x0000000e17179224 */ /* 0x000fe400078e0204 */
[----:B------:R-:W-:-:S05]  /*0530*/  @!P0 IMAD R15, R27, R13, R12 ;  /* 0x0000000d1b0f8224 */ /* 0x000fca00078e020c */
[----:B------:R-:W4:Y:S01]  /*0540*/  @!P0 LDC.64 R10, c[0x0][0x390] ;  /* 0x0000e400ff0a8b82 */ /* 0x000f220000000a00 */
[----:B---3--:R-:W-:Y:S01]  /*0550*/  @!P1 IMAD.WIDE R8, R23, 0x4, R8 ;  /* 0x0000000417089825 */ /* 0x008fe200078e0208 */
[----:B------:R-:W-:-:S06]  /*0560*/  MOV R23, RZ ;  /* 0x000000ff00177202 */ /* 0x000fcc0000000f00 */
[----:B------:R-:W3:Y:S01]  /*0570*/  @!P1 LDG.E R23, desc[UR8][R8.64] ;  /* 0x0000000808179981 */ /* 0x000ee2000c1e1900 */
[----:B----4-:R-:W-:-:S04]  /*0580*/  @!P0 IMAD.WIDE.U32 R10, R15, 0x4, R10 ;  /* 0x000000040f0a8825 */ /* 0x010fc800078e000a */
[----:B------:R-:W-:-:S06]  /*0590*/  HFMA2 R15, -RZ, RZ, 0, 0 ;  /* 0x00000000ff0f7431 */ /* 0x000fcc00000001ff */
[----:B------:R-:W4:Y:S01]  /*05a0*/  @!P0 LDG.E R15, desc[UR8][R10.64] ;  /* 0x000000080a0f8981 */ /* 0x000f22000c1e1900 */
[----:B------:R-:W-:Y:S02]  /*05b0*/  ISETP.NE.AND P0, PT, R0, RZ, PT ;  /* 0x000000ff0000720c */ /* 0x000fe40003f05270 */
[----:B------:R-:W-:-:S04]  /*05c0*/  IADD3 R22, PT, PT, R31, R30, RZ ;  /* 0x0000001e1f167210 */ /* 0x000fc80007ffe0ff */
[----:B------:R-:W-:Y:S01]  /*05d0*/  MOV R12, R22 ;  /* 0x00000016000c7202 */ /* 0x000fe20000000f00 */
[----:B---3--:R3:W-:Y:S04]  /*05e0*/  STS [R26+0x1000], R23 ;  /* 0x001000171a007388 */ /* 0x0087e80000000800 */
[----:B----4-:R3:W-:Y:S02]  /*05f0*/  STS [R26], R15 ;  /* 0x0000000f1a007388 */ /* 0x0107e40000000800 */
[----:B------:R-:W-:Y:S05]  /*0600*/  @!P0 BRA `(.L_x_13) ;  /* 0x0000000000a48947 */ /* 0x000fea0003800000 */
[----:B------:R-:W-:Y:S02]  /*0610*/  IADD3 R12, PT, PT, R19, UR4, RZ ;  /* 0x00000004130c7c10 */ /* 0x000fe4000fffe0ff */
[----:B---3--:R-:W-:Y:S02]  /*0620*/  LEA.HI R23, R22, UR4, RZ, 0x1b ;  /* 0x0000000416177c11 */ /* 0x008fe4000f8fd8ff */
[----:B------:R-:W-:Y:S02]  /*0630*/  ISETP.GE.AND P1, PT, R6, R14, PT ;  /* 0x0000000e0600720c */ /* 0x000fe40003f26270 */
[-C--:B------:R-:W-:Y:S02]  /*0640*/  ISETP.GE.AND P0, PT, R12, R13.reuse, PT ;  /* 0x0000000d0c00720c */ /* 0x080fe40003f06270 */
[----:B------:R-:W-:Y:S02]  /*0650*/  ISETP.GE.OR P1, PT, R23, R13, P1 ;  /* 0x0000000d1700720c */ /* 0x000fe40000f26670 */
[----:B------:R-:W-:-:S02]  /*0660*/  ISETP.GE.OR P0, PT, R18, R2, P0 ;  /* 0x000000021200720c */ /* 0x000fc40000706670 */
[----:B------:R-:W-:Y:S02]  /*0670*/  MOV R24, RZ ;  /* 0x000000ff00187202 */ /* 0x000fe40000000f00 */
[----:B------:R-:W-:-:S07]  /*0680*/  MOV R22, RZ ;  /* 0x000000ff00167202 */ /* 0x000fce0000000f00 */
[----:B------:R-:W3:Y:S01]  /*0690*/  @!P1 LDC.64 R8, c[0x0][0x398] ;  /* 0x0000e600ff089b82 */ /* 0x000ee20000000a00 */
[----:B------:R-:W-:Y:S02]  /*06a0*/  @!P1 IMAD R23, R23, R14, R6 ;  /* 0x0000000e17179224 */ /* 0x000fe400078e0206 */
[----:B------:R-:W-:-:S05]  /*06b0*/  @!P0 IMAD R15, R18, R13, R12 ;  /* 0x0000000d120f8224 */ /* 0x000fca00078e020c */
[----:B------:R-:W4:Y:S01]  /*06c0*/  @!P0 LDC.64 R10, c[0x0][0x390] ;  /* 0x0000e400ff0a8b82 */ /* 0x000f220000000a00 */
[----:B---3--:R-:W-:-:S05]  /*06d0*/  @!P1 IMAD.WIDE R8, R23, 0x4, R8 ;  /* 0x0000000417089825 */ /* 0x008fca00078e0208 */
[----:B------:R-:W3:Y:S01]  /*06e0*/  @!P1 LDG.E R24, desc[UR8][R8.64] ;  /* 0x0000000808189981 */ /* 0x000ee2000c1e1900 */
[----:B----4-:R-:W-:-:S05]  /*06f0*/  @!P0 IMAD.WIDE.U32 R10, R15, 0x4, R10 ;  /* 0x000000040f0a8825 */ /* 0x010fca00078e000a */
[----:B------:R-:W4:Y:S01]  /*0700*/  @!P0 LDG.E R22, desc[UR8][R10.64] ;  /* 0x000000080a168981 */ /* 0x000f22000c1e1900 */
[----:B------:R-:W-:Y:S02]  /*0710*/  ISETP.NE.AND P0, PT, R0, 0x1, PT ;  /* 0x000000010000780c */ /* 0x000fe40003f05270 */
[----:B------:R-:W-:Y:S01]  /*0720*/  MOV R12, R16 ;  /* 0x00000010000c7202 */ /* 0x000fe20000000f00 */
[----:B---3--:R3:W-:Y:S04]  /*0730*/  STS [R17+0x1000], R24 ;  /* 0x0010001811007388 */ /* 0x0087e80000000800 */
[----:B----4-:R3:W-:Y:S06]  /*0740*/  STS [R17], R22 ;  /* 0x0000001611007388 */ /* 0x0107ec0000000800 */
[----:B------:R-:W-:Y:S05]  /*0750*/  @!P0 BRA `(.L_x_13) ;  /* 0x0000000000508947 */ /* 0x000fea0003800000 */
[----:B------:R-:W-:Y:S02]  /*0760*/  IADD3 R0, PT, PT, R7, UR4, RZ ;  /* 0x0000000407007c10 */ /* 0x000fe4000fffe0ff */
[----:B------:R-:W-:Y:S02]  /*0770*/  ISETP.GE.AND P1, PT, R3, R14, PT ;  /* 0x0000000e0300720c */ /* 0x000fe40003f26270 */
[----:B------:R-:W-:Y:S02]  /*0780*/  LEA.HI R12, R16, UR4, RZ, 0x1b ;  /* 0x00000004100c7c11 */ /* 0x000fe4000f8fd8ff */
[-C--:B------:R-:W-:Y:S02]  /*0790*/  ISETP.GE.AND P0, PT, R0, R13.reuse, PT ;  /* 0x0000000d0000720c */ /* 0x080fe40003f06270 */
[----:B------:R-:W-:Y:S02]  /*07a0*/  ISETP.GE.OR P1, PT, R12, R13, P1 ;  /* 0x0000000d0c00720c */ /* 0x000fe40000f26670 */
[----:B------:R-:W-:Y:S01]  /*07b0*/  ISETP.GE.OR P0, PT, R5, R2, P0 ;  /* 0x000000020500720c */ /* 0x000fe20000706670 */
[----:B------:R-:W-:-:S10]  /*07c0*/  HFMA2 R2, -RZ, RZ, 0, 0 ;  /* 0x00000000ff027431 */ /* 0x000fd400000001ff */
[----:B------:R-:W4:Y:S01]  /*07d0*/  @!P1 LDC.64 R8, c[0x0][0x398] ;  /* 0x0000e600ff089b82 */ /* 0x000f220000000a00 */
[----:B------:R-:W-:Y:S02]  /*07e0*/  @!P1 IMAD R15, R12, R14, R3 ;  /* 0x0000000e0c0f9224 */ /* 0x000fe400078e0203 */
[----:B------:R-:W-:Y:S01]  /*07f0*/  @!P0 IMAD R13, R5, R13, R0 ;  /* 0x0000000d050d8224 */ /* 0x000fe200078e0200 */
[----:B------:R-:W-:-:S04]  /*0800*/  MOV R0, RZ ;  /* 0x000000ff00007202 */ /* 0x000fc80000000f00 */
[----:B------:R-:W5:Y:S01]  /*0810*/  @!P0 LDC.64 R10, c[0x0][0x390] ;  /* 0x0000e400ff0a8b82 */ /* 0x000f620000000a00 */
[----:B----4-:R-:W-:-:S05]  /*0820*/  @!P1 IMAD.WIDE R8, R15, 0x4, R8 ;  /* 0x000000040f089825 */ /* 0x010fca00078e0208 */
[----:B------:R-:W4:Y:S01]  /*0830*/  @!P1 LDG.E R2, desc[UR8][R8.64] ;  /* 0x0000000808029981 */ /* 0x000f22000c1e1900 */
[----:B-----5:R-:W-:-:S05]  /*0840*/  @!P0 IMAD.WIDE.U32 R10, R13, 0x4, R10 ;  /* 0x000000040d0a8825 */ /* 0x020fca00078e000a */
[----:B------:R-:W5:Y:S01]  /*0850*/  @!P0 LDG.E R0, desc[UR8][R10.64] ;  /* 0x000000080a008981 */ /* 0x000f62000c1e1900 */
[C---:B------:R-:W-:Y:S02]  /*0860*/  LEA R13, R30.reuse, R17, 0x2 ;  /* 0x000000111e0d7211 */ /* 0x040fe400078e10ff */
[----:B------:R-:W-:-:S03]  /*0870*/  IADD3 R12, PT, PT, R30, R16, RZ ;  /* 0x000000101e0c7210 */ /* 0x000fc60007ffe0ff */
[----:B----4-:R4:W-:Y:S04]  /*0880*/  STS [R13+0x1000], R2 ;  /* 0x001000020d007388 */ /* 0x0109e80000000800 */
[----:B-----5:R4:W-:Y:S02]  /*0890*/  STS [R13], R0 ;  /* 0x000000000d007388 */ /* 0x0209e40000000800 */
.L_x_13:
[----:B012---:R-:W-:Y:S05]  /*08a0*/  BSYNC.RECONVERGENT B1 ;  /* 0x0000000000017941 */ /* 0x007fea0003800200 */
.L_x_12:
[----:B------:R-:W-:-:S13]  /*08b0*/  ISETP.GE.U32.AND P0, PT, R29, 0x3, PT ;  /* 0x000000031d00780c */ /* 0x000fda0003f06070 */
[----:B------:R-:W-:Y:S05]  /*08c0*/  @!P0 BRA `(.L_x_11) ;  /* 0x0000000400988947 */ /* 0x000fea0003800000 */
[----:B------:R-:W0:Y:S01]  /*08d0*/  S2UR UR7, SR_CgaCtaId ;  /* 0x00000000000779c3 */ /* 0x000e220000008800 */
[----:B------:R-:W-:Y:S01]  /*08e0*/  UMOV UR6, 0x400 ;  /* 0x0000040000067882 */ /* 0x000fe20000000000 */
[CC--:B------:R-:W-:Y:S01]  /*08f0*/  LEA R11, R30.reuse, R12.reuse, 0x1 ;  /* 0x0000000c1e0b7211 */ /* 0x0c0fe200078e08ff */
[C---:B----4-:R-:W-:Y:S01]  /*0900*/  IMAD R2, R30.reuse, 0x3, R12 ;  /* 0x000000031e027824 */ /* 0x050fe200078e020c */
[----:B------:R-:W-:Y:S01]  /*0910*/  IADD3 R0, PT, PT, R30, R12, RZ ;  /* 0x0000000c1e007210 */ /* 0x000fe20007ffe0ff */
[----:B0-----:R-:W-:-:S06]  /*0920*/  ULEA UR6, UR7, UR6, 0x18 ;  /* 0x0000000607067291 */ /* 0x001fcc000f8ec0ff */
[----:B------:R-:W-:-:S07]  /*0930*/  LEA R10, R12, UR6, 0x2 ;  /* 0x000000060c0a7c11 */ /* 0x000fce000f8e10ff */
.L_x_14:
[C---:B-1----:R-:W-:Y:S02]  /*0940*/  LOP3.LUT R13, R12.reuse, 0x1f, RZ, 0xc0, !PT ;  /* 0x0000001f0c0d7812 */ /* 0x042fe400078ec0ff */
[----:B---3--:R-:W-:Y:S02]  /*0950*/  LEA.HI R15, R12, UR4, RZ, 0x1b ;  /* 0x000000040c0f7c11 */ /* 0x008fe4000f8fd8ff */
[----:B------:R-:W-:-:S04]  /*0960*/  IADD3 R14, PT, PT, R32, R13, RZ ;  /* 0x0000000d200e7210 */ /* 0x000fc80007ffe0ff */
[----:B------:R-:W-:-:S04]  /*0970*/  ISETP.GE.AND P0, PT, R14, UR12, PT ;  /* 0x0000000c0e007c0c */ /* 0x000fc8000bf06270 */
[----:B------:R-:W-:-:S13]  /*0980*/  ISETP.GE.OR P0, PT, R15, UR10, P0 ;  /* 0x0000000a0f007c0c */ /* 0x000fda0008706670 */
[----:B------:R-:W0:Y:S01]  /*0990*/  @!P0 LDC.64 R8, c[0x0][0x398] ;  /* 0x0000e600ff088b82 */ /* 0x000e220000000a00 */
[----:B------:R-:W-:Y:S02]  /*09a0*/  @!P0 IMAD R15, R15, UR12, R14 ;  /* 0x0000000c0f0f8c24 */ /* 0x000fe4000f8e020e */
[----:B------:R-:W-:Y:S02]  /*09b0*/  HFMA2 R14, -RZ, RZ, 0, 0 ;  /* 0x00000000ff0e7431 */ /* 0x000fe400000001ff */
[----:B0-----:R-:W-:-:S05]  /*09c0*/  @!P0 IMAD.WIDE R8, R15, 0x4, R8 ;  /* 0x000000040f088825 */ /* 0x001fca00078e0208 */
[----:B------:R0:W2:Y:S01]  /*09d0*/  @!P0 LDG.E R14, desc[UR8][R8.64] ;  /* 0x00000008080e8981 */ /* 0x0000a2000c1e1900 */
[C---:B------:R-:W-:Y:S02]  /*09e0*/  LOP3.LUT R25, R0.reuse, 0x1f, RZ, 0xc0, !PT ;  /* 0x0000001f00197812 */ /* 0x040fe400078ec0ff */
[----:B------:R-:W-:Y:S02]  /*09f0*/  LEA.HI R15, R0, UR4, RZ, 0x1b ;  /* 0x00000004000f7c11 */ /* 0x000fe4000f8fd8ff */
[----:B------:R-:W-:Y:S02]  /*0a00*/  IADD3 R22, PT, PT, R32, R25, RZ ;  /* 0x0000001920167210 */ /* 0x000fe40007ffe0ff */
[----:B------:R-:W-:Y:S02]  /*0a10*/  IADD3 R25, PT, PT, R25, UR4, RZ ;  /* 0x0000000419197c10 */ /* 0x000fe4000fffe0ff */
[----:B------:R-:W-:Y:S02]  /*0a20*/  ISETP.GE.AND P0, PT, R22, UR12, PT ;  /* 0x0000000c16007c0c */ /* 0x000fe4000bf06270 */
[----:B------:R-:W-:-:S02]  /*0a30*/  IADD3 R13, PT, PT, R13, UR4, RZ ;  /* 0x000000040d0d7c10 */ /* 0x000fc4000fffe0ff */
[----:B------:R-:W-:Y:S02]  /*0a40*/  ISETP.GE.OR P2, PT, R15, UR10, P0 ;  /* 0x0000000a0f007c0c */ /* 0x000fe40008746670 */
[----:B------:R-:W-:Y:S02]  /*0a50*/  ISETP.GE.AND P1, PT, R25, UR10, PT ;  /* 0x0000000a19007c0c */ /* 0x000fe4000bf26270 */
[----:B------:R-:W-:Y:S02]  /*0a60*/  ISETP.GE.AND P0, PT, R13, UR10, PT ;  /* 0x0000000a0d007c0c */ /* 0x000fe4000bf06270 */
[----:B------:R-:W-:Y:S02]  /*0a70*/  LEA.HI R24, R12, UR5, RZ, 0x1b ;  /* 0x000000050c187c11 */ /* 0x000fe4000f8fd8ff */
[----:B------:R-:W-:Y:S02]  /*0a80*/  MOV R23, RZ ;  /* 0x000000ff00177202 */ /* 0x000fe40000000f00 */
[----:B------:R-:W-:-:S03]  /*0a90*/  ISETP.GE.OR P0, PT, R24, UR11, P0 ;  /* 0x0000000b18007c0c */ /* 0x000fc60008706670 */
[----:B0-----:R-:W0:Y:S01]  /*0aa0*/  @!P2 LDC.64 R8, c[0x0][0x398] ;  /* 0x0000e600ff08ab82 */ /* 0x001e220000000a00 */
[----:B------:R-:W-:Y:S01]  /*0ab0*/  @!P2 IMAD R15, R15, UR12, R22 ;  /* 0x0000000c0f0fac24 */ /* 0x000fe2000f8e0216 */
[----:B------:R-:W-:-:S04]  /*0ac0*/  LEA.HI R22, R0, UR5, RZ, 0x1b ;  /* 0x0000000500167c11 */ /* 0x000fc8000f8fd8ff */
[----:B------:R-:W-:-:S04]  /*0ad0*/  ISETP.LT.AND P1, PT, R22, UR11, !P1 ;  /* 0x0000000b16007c0c */ /* 0x000fc8000cf21270 */
[----:B------:R-:W-:Y:S01]  /*0ae0*/  @!P0 IMAD R35, R24, UR10, R13 ;  /* 0x0000000a18238c24 */ /* 0x000fe2000f8e020d */
[----:B------:R-:W-:Y:S01]  /*0af0*/  LEA.HI R13, R11, UR5, RZ, 0x1b ;  /* 0x000000050b0d7c11 */ /* 0x000fe2000f8fd8ff */
[----:B------:R-:W1:Y:S07]  /*0b00*/  @!P0 LDC.64 R36, c[0x0][0x390] ;  /* 0x0000e400ff248b82 */ /* 0x000e6e0000000a00 */
[----:B------:R-:W-:Y:S02]  /*0b10*/  @P1 IMAD R25, R22, UR10, R25 ;  /* 0x0000000a16191c24 */ /* 0x000fe4000f8e0219 */
[----:B0-----:R-:W-:Y:S01]  /*0b20*/  @!P2 IMAD.WIDE R8, R15, 0x4, R8 ;  /* 0x000000040f08a825 */ /* 0x001fe200078e0208 */
[----:B------:R-:W-:-:S04]  /*0b30*/  LOP3.LUT R15, R11, 0x1f, RZ, 0xc0, !PT ;  /* 0x0000001f0b0f7812 */ /* 0x000fc800078ec0ff */
[----:B------:R-:W-:Y:S01]  /*0b40*/  IADD3 R22, PT, PT, R15, UR4, RZ ;  /* 0x000000040f167c10 */ /* 0x000fe2000fffe0ff */
[----:B------:R0:W3:Y:S03]  /*0b50*/  @!P2 LDG.E R23, desc[UR8][R8.64] ;  /* 0x000000080817a981 */ /* 0x0000e6000c1e1900 */
[----:B------:R-:W-:Y:S01]  /*0b60*/  ISETP.GE.AND P2, PT, R22, UR10, PT ;  /* 0x0000000a16007c0c */ /* 0x000fe2000bf46270 */
[----:B-1----:R-:W-:-:S03]  /*0b70*/  @!P0 IMAD.WIDE.U32 R36, R35, 0x4, R36 ;  /* 0x0000000423248825 */ /* 0x002fc600078e0024 */
[----:B------:R-:W-:Y:S01]  /*0b80*/  ISETP.LT.AND P2, PT, R13, UR11, !P2 ;  /* 0x0000000b0d007c0c */ /* 0x000fe2000d741270 */
[----:B0-----:R-:W0:-:S12]  /*0b90*/  @P1 LDC.64 R8, c[0x0][0x390] ;  /* 0x0000e400ff081b82 */ /* 0x001e180000000a00 */
[----:B------:R-:W-:Y:S01]  /*0ba0*/  @P2 IMAD R13, R13, UR10, R22 ;  /* 0x0000000a0d0d2c24 */ /* 0x000fe2000f8e0216 */
[----:B------:R-:W-:Y:S02]  /*0bb0*/  IADD3 R22, PT, PT, R32, R15, RZ ;  /* 0x0000000f20167210 */ /* 0x000fe40007ffe0ff */
[----:B------:R-:W-:Y:S02]  /*0bc0*/  LEA.HI R15, R11, UR4, RZ, 0x1b ;  /* 0x000000040b0f7c11 */ /* 0x000fe4000f8fd8ff */
[----:B------:R-:W-:-:S04]  /*0bd0*/  ISETP.GE.AND P3, PT, R22, UR12, PT ;  /* 0x0000000c16007c0c */ /* 0x000fc8000bf66270 */
[----:B------:R-:W-:Y:S01]  /*0be0*/  ISETP.GE.OR P3, PT, R15, UR10, P3 ;  /* 0x0000000a0f007c0c */ /* 0x000fe20009f66670 */
[----:B0-----:R-:W-:-:S12]  /*0bf0*/  @P1 IMAD.WIDE.U32 R8, R25, 0x4, R8 ;  /* 0x0000000419081825 */ /* 0x001fd800078e0008 */
[----:B------:R-:W0:Y:S01]  /*0c00*/  @!P3 LDC.64 R24, c[0x0][0x398] ;  /* 0x0000e600ff18bb82 */ /* 0x000e220000000a00 */
[----:B------:R-:W-:Y:S02]  /*0c10*/  @!P3 IMAD R15, R15, UR12, R22 ;  /* 0x0000000c0f0fbc24 */ /* 0x000fe4000f8e0216 */
[----:B------:R1:W4:Y:S05]  /*0c20*/  @P1 LDG.E R22, desc[UR8][R8.64] ;  /* 0x0000000808161981 */ /* 0x00032a000c1e1900 */
[----:B-1----:R-:W1:Y:S01]  /*0c30*/  @P2 LDC.64 R8, c[0x0][0x390] ;  /* 0x0000e400ff082b82 */ /* 0x002e620000000a00 */
[----:B0-----:R-:W-:-:S04]  /*0c40*/  @!P3 IMAD.WIDE R24, R15, 0x4, R24 ;  /* 0x000000040f18b825 */ /* 0x001fc800078e0218 */
[----:B------:R-:W-:Y:S01]  /*0c50*/  HFMA2 R15, -RZ, RZ, 0, 0 ;  /* 0x00000000ff0f7431 */ /* 0x000fe200000001ff */
[----:B------:R-:W-:-:S05]  /*0c60*/  LEA.HI R35, R2, UR5, RZ, 0x1b ;  /* 0x0000000502237c11 */ /* 0x000fca000f8fd8ff */
[----:B------:R0:W5:Y:S01]  /*0c70*/  @!P3 LDG.E R15, desc[UR8][R24.64] ;  /* 0x00000008180fb981 */ /* 0x000162000c1e1900 */
[----:B-1----:R-:W-:Y:S01]  /*0c80*/  @P2 IMAD.WIDE.U32 R8, R13, 0x4, R8 ;  /* 0x000000040d082825 */ /* 0x002fe200078e0008 */
[----:B0-----:R-:W-:-:S04]  /*0c90*/  LOP3.LUT R24, R2, 0x1f, RZ, 0xc0, !PT ;  /* 0x0000001f02187812 */ /* 0x001fc800078ec0ff */
[----:B------:R-:W-:-:S04]  /*0ca0*/  IADD3 R13, PT, PT, R24, UR4, RZ ;  /* 0x00000004180d7c10 */ /* 0x000fc8000fffe0ff */
[----:B------:R-:W-:-:S04]  /*0cb0*/  ISETP.GE.AND P3, PT, R13, UR10, PT ;  /* 0x0000000a0d007c0c */ /* 0x000fc8000bf66270 */
[----:B------:R-:W-:-:S13]  /*0cc0*/  ISETP.LT.AND P3, PT, R35, UR11, !P3 ;  /* 0x0000000b23007c0c */ /* 0x000fda000df61270 */
[----:B------:R-:W-:Y:S02]  /*0cd0*/  @P3 IMAD R35, R35, UR10, R13 ;  /* 0x0000000a23233c24 */ /* 0x000fe4000f8e020d */
[----:B------:R0:W5:Y:S02]  /*0ce0*/  @P2 LDG.E R13, desc[UR8][R8.64] ;  /* 0x00000008080d2981 */ /* 0x000164000c1e1900 */
[----:B0-----:R-:W0:Y:S01]  /*0cf0*/  @P3 LDC.64 R8, c[0x0][0x390] ;  /* 0x0000e400ff083b82 */ /* 0x001e220000000a00 */
[----:B------:R-:W-:Y:S01]  /*0d00*/  LEA.HI R25, R2, UR4, RZ, 0x1b ;  /* 0x0000000402197c11 */ /* 0x000fe2000f8fd8ff */
[----:B0-----:R-:W-:Y:S01]  /*0d10*/  @P3 IMAD.WIDE.U32 R8, R35, 0x4, R8 ;  /* 0x0000000423083825 */ /* 0x001fe200078e0008 */
[----:B--2---:R0:W-:Y:S04]  /*0d20*/  STS [R10+0x1000], R14 ;  /* 0x0010000e0a007388 */ /* 0x0041e80000000800 */
[----:B0-----:R0:W2:Y:S02]  /*0d30*/  @!P0 LDG.E R14, desc[UR8][R36.64] ;  /* 0x00000008240e8981 */ /* 0x0010a4000c1e1900 */
[----:B0-----:R-:W-:-:S02]  /*0d40*/  IADD3 R36, PT, PT, R32, R24, RZ ;  /* 0x0000001820247210 */ /* 0x001fc40007ffe0ff */
[----:B------:R0:W5:Y:S02]  /*0d50*/  @P3 LDG.E R24, desc[UR8][R8.64] ;  /* 0x0000000808183981 */ /* 0x000164000c1e1900 */
[----:B------:R-:W-:-:S04]  /*0d60*/  ISETP.GE.AND P4, PT, R36, UR12, PT ;  /* 0x0000000c24007c0c */ /* 0x000fc8000bf86270 */
[----:B------:R-:W-:-:S13]  /*0d70*/  ISETP.GE.OR P4, PT, R25, UR10, P4 ;  /* 0x0000000a19007c0c */ /* 0x000fda000a786670 */
[----:B0-----:R-:W0:Y:S01]  /*0d80*/  @!P4 LDC.64 R8, c[0x0][0x398] ;  /* 0x0000e600ff08cb82 */ /* 0x001e220000000a00 */
[----:B------:R-:W-:-:S04]  /*0d90*/  @!P4 IMAD R25, R25, UR12, R36 ;  /* 0x0000000c1919cc24 */ /* 0x000fc8000f8e0224 */
[----:B0-----:R-:W-:Y:S01]  /*0da0*/  @!P4 IMAD.WIDE R8, R25, 0x4, R8 ;  /* 0x000000041908c825 */ /* 0x001fe200078e0208 */
[----:B------:R-:W-:-:S06]  /*0db0*/  MOV R25, RZ ;  /* 0x000000ff00197202 */ /* 0x000fcc0000000f00 */
[----:B------:R0:W5:Y:S01]  /*0dc0*/  @!P4 LDG.E R25, desc[UR8][R8.64] ;  /* 0x000000080819c981 */ /* 0x000162000c1e1900 */
[CC--:B------:R-:W-:Y:S02]  /*0dd0*/  LEA R35, R30.reuse, R10.reuse, 0x2 ;  /* 0x0000000a1e237211 */ /* 0x0c0fe400078e10ff */
[C---:B------:R-:W-:Y:S01]  /*0de0*/  LEA R36, R30.reuse, R10, 0x3 ;  /* 0x0000000a1e247211 */ /* 0x040fe200078e18ff */
[C---:B------:R-:W-:Y:S01]  /*0df0*/  IMAD R37, R30.reuse, 0xc, R10 ;  /* 0x0000000c1e257824 */ /* 0x040fe200078e020a */
[----:B0-----:R-:W-:-:S04]  /*0e00*/  IADD3 R9, PT, PT, R30, R12, R30 ;  /* 0x0000000c1e097210 */ /* 0x001fc80007ffe01e */
[C---:B------:R-:W-:Y:S02]  /*0e10*/  IADD3 R12, PT, PT, R30.reuse, R9, R30 ;  /* 0x000000091e0c7210 */ /* 0x040fe40007ffe01e */
[C---:B------:R-:W-:Y:S02]  /*0e20*/  LEA R0, R30.reuse, R0, 0x2 ;  /* 0x000000001e007211 */ /* 0x040fe400078e10ff */
[C---:B------:R-:W-:Y:S02]  /*0e30*/  LEA R11, R30.reuse, R11, 0x2 ;  /* 0x0000000b1e0b7211 */ /* 0x040fe400078e10ff */
[----:B------:R-:W-:Y:S01]  /*0e40*/  LEA R2, R30, R2, 0x2 ;  /* 0x000000021e027211 */ /* 0x000fe200078e10ff */
[----:B--2---:R-:W-:Y:S04]  /*0e50*/  @!P0 STS [R10], R14 ;  /* 0x0000000e0a008388 */ /* 0x004fe80000000800 */
[----:B------:R0:W-:Y:S04]  /*0e60*/  @P0 STS [R10], RZ ;  /* 0x000000ff0a000388 */ /* 0x0001e80000000800 */
[----:B------:R1:W-:Y:S04]  /*0e70*/  @!P1 STS [R35], RZ ;  /* 0x000000ff23009388 */ /* 0x0003e80000000800 */
[----:B----4-:R1:W-:Y:S04]  /*0e80*/  @P1 STS [R35], R22 ;  /* 0x0000001623001388 */ /* 0x0103e80000000800 */
[----:B---3--:R1:W-:Y:S04]  /*0e90*/  STS [R35+0x1000], R23 ;  /* 0x0010001723007388 */ /* 0x0083e80000000800 */
[----:B------:R1:W-:Y:S04]  /*0ea0*/  @!P2 STS [R36], RZ ;  /* 0x000000ff2400a388 */ /* 0x0003e80000000800 */
[----:B-----5:R1:W-:Y:S04]  /*0eb0*/  @P2 STS [R36], R13 ;  /* 0x0000000d24002388 */ /* 0x0203e80000000800 */
[----:B------:R1:W-:Y:S04]  /*0ec0*/  STS [R36+0x1000], R15 ;  /* 0x0010000f24007388 */ /* 0x0003e80000000800 */
[----:B------:R1:W-:Y:S04]  /*0ed0*/  @!P3 STS [R37], RZ ;  /* 0x000000ff2500b388 */ /* 0x0003e80000000800 */
[----:B------:R1:W-:Y:S01]  /*0ee0*/  @P3 STS [R37], R24 ;  /* 0x0000001825003388 */ /* 0x0003e20000000800 */
[----:B------:R-:W-:-:S02]  /*0ef0*/  ISETP.GE.U32.AND P0, PT, R12, 0x400, PT ;  /* 0x000004000c00780c */ /* 0x000fc40003f06070 */
[----:B0-----:R-:W-:Y:S01]  /*0f00*/  LEA R10, R30, R10, 0x4 ;  /* 0x0000000a1e0a7211 */ /* 0x001fe200078e20ff */
[----:B------:R1:W-:Y:S10]  /*0f10*/  STS [R37+0x1000], R25 ;  /* 0x0010001925007388 */ /* 0x0003f40000000800 */
[----:B------:R-:W-:Y:S05]  /*0f20*/  @!P0 BRA `(.L_x_14) ;  /* 0xfffffff800848947 */ /* 0x000fea000383ffff */
.L_x_11:
[----:B012---:R-:W-:Y:S05]  /*0f30*/  BSYNC.RECONVERGENT B0 ;  /* 0x0000000000007941 */ /* 0x007fea0003800200 */
.L_x_10:
[----:B----4-:R-:W3:Y:S01]  /*0f40*/  S2R R2, SR_TID.X ;  /* 0x0000000000027919 */ /* 0x010ee20000002100 */
[----:B------:R-:W0:Y:S01]  /*0f50*/  S2UR UR7, SR_CgaCtaId ;  /* 0x00000000000779c3 */ /* 0x000e220000008800 */
[----:B------:R-:W-:Y:S01]  /*0f60*/  UMOV UR6, 0x400 ;  /* 0x0000040000067882 */ /* 0x000fe20000000000 */
[----:B------:R-:W-:Y:S01]  /*0f70*/  UIADD3 UR4, UPT, UPT, UR4, 0x20, URZ ;  /* 0x0000002004047890 */ /* 0x000fe2000fffe0ff */
[----:B------:R-:W1:Y:S05]  /*0f80*/  S2R R0, SR_TID.Y ;  /* 0x0000000000007919 */ /* 0x000e6a0000002200 */
[----:B------:R-:W-:Y:S01]  /*0f90*/  BAR.SYNC.DEFER_BLOCKING 0x0 ;  /* 0x0000000000007b1d */ /* 0x000fe20000010000 */
[----:B0-----:R-:W-:-:S06]  /*0fa0*/  ULEA UR6, UR7, UR6, 0x18 ;  /* 0x0000000607067291 */ /* 0x001fcc000f8ec0ff */
[----:B---3--:R-:W-:Y:S02]  /*0fb0*/  LEA R24, R2, UR6, 0x3 ;  /* 0x0000000602187c11 */ /* 0x008fe4000f8e18ff */
[----:B-1----:R-:W-:-:S03]  /*0fc0*/  LEA R25, R0, UR6, 0x8 ;  /* 0x0000000600197c11 */ /* 0x002fc6000f8e40ff */
[----:B------:R-:W-:Y:S01]  /*0fd0*/  LDS.64 R22, [R24+0x1000] ;  /* 0x0010000018167984 */ /* 0x000fe20000000a00 */
[----:B------:R-:W0:Y:S03]  /*0fe0*/  LDCU UR6, c[0x0][0x388] ;  /* 0x00007100ff0677ac */ /* 0x000e260008000800 */
[----:B------:R-:W1:Y:S04]  /*0ff0*/  LDS.128 R8, [R25] ;  /* 0x0000000019087984 */ /* 0x000e680000000c00 */
[----:B------:R-:W2:Y:S01]  /*1000*/  LDS.128 R12, [R25+0x80] ;  /* 0x00008000190c7984 */ /* 0x000ea20000000c00 */
[----:B0-----:R-:W-:Y:S01]  /*1010*/  UISETP.GE.AND UP0, UPT, UR4, UR6, UPT ;  /* 0x000000060400728c */ /* 0x001fe2000bf06270 */
[C---:B-1----:R-:W-:Y:S01]  /*1020*/  FFMA R36, R8.reuse, R22, R20 ;  /* 0x0000001608247223 */ /* 0x042fe20000000014 */
[----:B------:R-:W-:-:S02]  /*1030*/  FFMA R8, R8, R23, R21 ;  /* 0x0000001708087223 */ /* 0x000fc40000000015 */
[----:B------:R-:W0:Y:S01]  /*1040*/  LDS.64 R20, [R24+0x1080] ;  /* 0x0010800018147984 */ /* 0x000e220000000a00 */
[-C--:B--2---:R-:W-:Y:S01]  /*1050*/  FFMA R35, R22, R12.reuse, R34 ;  /* 0x0000000c16237223 */ /* 0x084fe20000000022 */
[----:B------:R-:W-:Y:S02]  /*1060*/  FFMA R12, R23, R12, R33 ;  /* 0x0000000c170c7223 */ /* 0x000fe40000000021 */
[----:B------:R-:W-:Y:S01]  /*1070*/  LDS.64 R22, [R24+0x1180] ;  /* 0x0011800018167984 */ /* 0x000fe20000000a00 */
[C---:B0-----:R-:W-:Y:S01]  /*1080*/  FFMA R33, R9.reuse, R20, R36 ;  /* 0x0000001409217223 */ /* 0x041fe20000000024 */
[----:B------:R-:W-:Y:S01]  /*1090*/  FFMA R34, R9, R21, R8 ;  /* 0x0000001509227223 */ /* 0x000fe20000000008 */
[-C--:B------:R-:W-:Y:S01]  /*10a0*/  FFMA R35, R20, R13.reuse, R35 ;  /* 0x0000000d14237223 */ /* 0x080fe20000000023 */
[----:B------:R-:W0:Y:S01]  /*10b0*/  LDS.64 R8, [R24+0x1100] ;  /* 0x0011000018087984 */ /* 0x000e220000000a00 */
[----:B------:R-:W-:Y:S01]  /*10c0*/  FFMA R36, R21, R13, R12 ;  /* 0x0000000d15247223 */ /* 0x000fe2000000000c */
[C---:B0-----:R-:W-:Y:S01]  /*10d0*/  FFMA R12, R10.reuse, R8, R33 ;  /* 0x000000080a0c7223 */ /* 0x041fe20000000021 */
[----:B------:R-:W-:Y:S01]  /*10e0*/  FFMA R20, R10, R9, R34 ;  /* 0x000000090a147223 */ /* 0x000fe20000000022 */
[-C--:B------:R-:W-:Y:S01]  /*10f0*/  FFMA R33, R8, R14.reuse, R35 ;  /* 0x0000000e08217223 */ /* 0x080fe20000000023 */
[----:B------:R-:W-:Y:S01]  /*1100*/  FFMA R34, R9, R14, R36 ;  /* 0x0000000e09227223 */ /* 0x000fe20000000024 */
[C---:B------:R-:W-:Y:S01]  /*1110*/  FFMA R21, R11.reuse, R22, R12 ;  /* 0x000000160b157223 */ /* 0x040fe2000000000c */
[----:B------:R-:W-:Y:S01]  /*1120*/  FFMA R20, R11, R23, R20 ;  /* 0x000000170b147223 */ /* 0x000fe20000000014 */
[-C--:B------:R-:W-:Y:S01]  /*1130*/  FFMA R33, R22, R15.reuse, R33 ;  /* 0x0000000f16217223 */ /* 0x080fe20000000021 */
[----:B------:R-:W-:Y:S01]  /*1140*/  FFMA R34, R23, R15, R34 ;  /* 0x0000000f17227223 */ /* 0x000fe20000000022 */
[----:B------:R-:W-:Y:S04]  /*1150*/  LDS.128 R8, [R25+0x10] ;  /* 0x0000100019087984 */ /* 0x000fe80000000c00 */
[----:B------:R-:W0:Y:S04]  /*1160*/  LDS.64 R22, [R24+0x1200] ;  /* 0x0012000018167984 */ /* 0x000e280000000a00 */
[----:B------:R-:W1:Y:S01]  /*1170*/  LDS.128 R12, [R25+0x90] ;  /* 0x00009000190c7984 */ /* 0x000e620000000c00 */
[C---:B0-----:R-:W-:Y:S01]  /*1180*/  FFMA R36, R8.reuse, R22, R21 ;  /* 0x0000001608247223 */ /* 0x041fe20000000015 */
[----:B------:R-:W-:-:S02]  /*1190*/  FFMA R8, R8, R23, R20 ;  /* 0x0000001708087223 */ /* 0x000fc40000000014 */
[----:B------:R-:W0:Y:S01]  /*11a0*/  LDS.64 R20, [R24+0x1280] ;  /* 0x0012800018147984 */ /* 0x000e220000000a00 */
[-C--:B-1----:R-:W-:Y:S01]  /*11b0*/  FFMA R35, R22, R12.reuse, R33 ;  /* 0x0000000c16237223 */ /* 0x082fe20000000021 */
        /* <DEDUP_REMOVED lines=129> */
[----:B------:R-:W-:Y:S01]  /*19d0*/  FFMA R8, R8, R23, R20 ;  /* 0x0000001708087223 */ /* 0x000fe20000000014 */
[-C--:B-1----:R-:W-:Y:S01]  /*19e0*/  FFMA R35, R22, R12.reuse, R21 ;  /* 0x0000000c16237223 */ /* 0x082fe20000000015 */
[----:B------:R-:W-:Y:S01]  /*19f0*/  FFMA R34, R23, R12, R34 ;  /* 0x0000000c17227223 */ /* 0x000fe20000000022 */
[----:B------:R-:W0:Y:S04]  /*1a00*/  LDS.64 R20, [R24+0x1e80] ;  /* 0x001e800018147984 */ /* 0x000e280000000a00 */
[----:B------:R-:W1:Y:S04]  /*1a10*/  LDS.64 R22, [R24+0x1f00] ;  /* 0x001f000018167984 */ /* 0x000e680000000a00 */
[----:B------:R-:W2:Y:S01]  /*1a20*/  LDS.64 R24, [R24+0x1f80] ;  /* 0x001f800018187984 */ /* 0x000ea20000000a00 */
[----:B0-----:R-:W-:Y:S01]  /*1a30*/  FFMA R35, R20, R13, R35 ;  /* 0x0000000d14237223 */ /* 0x001fe20000000023 */
[C---:B------:R-:W-:Y:S01]  /*1a40*/  FFMA R33, R9.reuse, R20, R33 ;  /* 0x0000001409217223 */ /* 0x040fe20000000021 */
[----:B------:R-:W-:Y:S01]  /*1a50*/  FFMA R8, R9, R21, R8 ;  /* 0x0000001509087223 */ /* 0x000fe20000000008 */
[----:B------:R-:W-:Y:S01]  /*1a60*/  FFMA R34, R21, R13, R34 ;  /* 0x0000000d15227223 */ /* 0x000fe20000000022 */
[----:B-1----:R-:W-:Y:S01]  /*1a70*/  FFMA R35, R22, R14, R35 ;  /* 0x0000000e16237223 */ /* 0x002fe20000000023 */
[C---:B------:R-:W-:Y:S01]  /*1a80*/  FFMA R20, R10.reuse, R22, R33 ;  /* 0x000000160a147223 */ /* 0x040fe20000000021 */
[----:B------:R-:W-:Y:S01]  /*1a90*/  FFMA R8, R10, R23, R8 ;  /* 0x000000170a087223 */ /* 0x000fe20000000008 */
[----:B------:R-:W-:Y:S01]  /*1aa0*/  FFMA R14, R23, R14, R34 ;  /* 0x0000000e170e7223 */ /* 0x000fe20000000022 */
[----:B--2---:R-:W-:Y:S01]  /*1ab0*/  FFMA R34, R24, R15, R35 ;  /* 0x0000000f18227223 */ /* 0x004fe20000000023 */
[C---:B------:R-:W-:Y:S01]  /*1ac0*/  FFMA R20, R11.reuse, R24, R20 ;  /* 0x000000180b147223 */ /* 0x040fe20000000014 */
[----:B------:R-:W-:Y:S01]  /*1ad0*/  FFMA R21, R11, R25, R8 ;  /* 0x000000190b157223 */ /* 0x000fe20000000008 */
[----:B------:R-:W-:Y:S01]  /*1ae0*/  FFMA R33, R25, R15, R14 ;  /* 0x0000000f19217223 */ /* 0x000fe2000000000e */
[----:B------:R-:W-:Y:S06]  /*1af0*/  BAR.SYNC.DEFER_BLOCKING 0x0 ;  /* 0x0000000000007b1d */ /* 0x000fec0000010000 */
[----:B------:R-:W-:Y:S05]  /*1b00*/  BRA.U !UP0, `(.L_x_15) ;  /* 0xffffffe908307547 */ /* 0x000fea000b83ffff */
.L_x_9:
[----:B------:R-:W0:Y:S01]  /*1b10*/  LDCU.64 UR6, c[0x0][0x380] ;  /* 0x00007000ff0677ac */ /* 0x000e220008000a00 */
[----:B------:R-:W-:Y:S02]  /*1b20*/  LEA R32, R2, R32, 0x1 ;  /* 0x0000002002207211 */ /* 0x000fe400078e08ff */
[----:B------:R-:W-:Y:S02]  /*1b30*/  LEA R0, R0, UR5, 0x1 ;  /* 0x0000000500007c11 */ /* 0x000fe4000f8e08ff */
[----:B------:R-:W-:Y:S02]  /*1b40*/  IADD3 R2, PT, PT, R32, 0x1, RZ ;  /* 0x0000000120027810 */ /* 0x000fe40007ffe0ff */
[----:B------:R-:W-:Y:S02]  /*1b50*/  IADD3 R10, PT, PT, R0, 0x1, RZ ;  /* 0x00000001000a7810 */ /* 0x000fe40007ffe0ff */
[----:B0-----:R-:W-:Y:S01]  /*1b60*/  ISETP.GE.AND P1, PT, R2, UR7, PT ;  /* 0x0000000702007c0c */ /* 0x001fe2000bf26270 */
[----:B------:R-:W-:Y:S01]  /*1b70*/  IMAD R9, R0, UR7, RZ ;  /* 0x0000000700097c24 */ /* 0x000fe2000f8e02ff */
[----:B------:R-:W-:-:S02]  /*1b80*/  ISETP.GE.AND P0, PT, R32, UR7, PT ;  /* 0x0000000720007c0c */ /* 0x000fc4000bf06270 */
[C---:B------:R-:W-:Y:S02]  /*1b90*/  ISETP.GE.OR P2, PT, R0.reuse, UR6, P1 ;  /* 0x0000000600007c0c */ /* 0x040fe40008f46670 */
[----:B------:R-:W-:Y:S02]  /*1ba0*/  ISETP.GE.OR P3, PT, R0, UR6, P0 ;  /* 0x0000000600007c0c */ /* 0x000fe40008766670 */
[C---:B------:R-:W-:Y:S02]  /*1bb0*/  ISETP.GE.OR P0, PT, R10.reuse, UR6, P0 ;  /* 0x000000060a007c0c */ /* 0x040fe40008706670 */
[----:B------:R-:W-:Y:S02]  /*1bc0*/  IADD3 R13, PT, PT, R9, UR7, RZ ;  /* 0x00000007090d7c10 */ /* 0x000fe4000fffe0ff */
[----:B------:R-:W-:-:S05]  /*1bd0*/  ISETP.GE.OR P1, PT, R10, UR6, P1 ;  /* 0x000000060a007c0c */ /* 0x000fca0008f26670 */
[----:B------:R-:W0:Y:S01]  /*1be0*/  @!P2 LDC.64 R2, c[0x0][0x3a0] ;  /* 0x0000e800ff02ab82 */ /* 0x000e220000000a00 */
[----:B------:R-:W-:Y:S02]  /*1bf0*/  @!P2 SHF.R.S32.HI R0, RZ, 0x1f, R32 ;  /* 0x0000001fff00a819 */ /* 0x000fe40000011420 */
[CC--:B------:R-:W-:Y:S02]  /*1c00*/  @!P2 IADD3 R8, P4, PT, R32.reuse, R9.reuse, RZ ;  /* 0x000000092008a210 */ /* 0x0c0fe40007f9e0ff */
[C---:B------:R-:W-:Y:S02]  /*1c10*/  @!P3 IADD3 R11, PT, PT, R32.reuse, R9, RZ ;  /* 0x00000009200bb210 */ /* 0x040fe40007ffe0ff */
[----:B------:R-:W-:Y:S01]  /*1c20*/  @!P2 LEA.HI.X.SX32 R0, R9, R0, 0x1, P4 ;  /* 0x000000000900a211 */ /* 0x000fe200020f0eff */
[----:B------:R-:W1:Y:S01]  /*1c30*/  @!P3 LDC.64 R6, c[0x0][0x3a0] ;  /* 0x0000e800ff06bb82 */ /* 0x000e620000000a00 */
[----:B------:R-:W-:-:S07]  /*1c40*/  @!P0 IADD3 R9, PT, PT, R32, R13, RZ ;  /* 0x0000000d20098210 */ /* 0x000fce0007ffe0ff */
[----:B------:R-:W2:Y:S01]  /*1c50*/  @!P0 LDC.64 R4, c[0x0][0x3a0] ;  /* 0x0000e800ff048b82 */ /* 0x000ea20000000a00 */
[----:B0-----:R-:W-:-:S04]  /*1c60*/  @!P2 LEA R2, P4, R8, R2, 0x2 ;  /* 0x000000020802a211 */ /* 0x001fc800078810ff */
[----:B------:R-:W-:Y:S01]  /*1c70*/  @!P2 LEA.HI.X R3, R8, R3, R0, 0x2, P4 ;  /* 0x000000030803a211 */ /* 0x000fe200020f1400 */
[----:B-1----:R-:W-:-:S05]  /*1c80*/  @!P3 IMAD.WIDE R6, R11, 0x4, R6 ;  /* 0x000000040b06b825 */ /* 0x002fca00078e0206 */
[----:B------:R0:W-:Y:S01]  /*1c90*/  @!P3 STG.E desc[UR8][R6.64], R20 ;  /* 0x000000140600b986 */ /* 0x0001e2000c101908 */
[----:B--2---:R-:W-:-:S03]  /*1ca0*/  @!P0 IMAD.WIDE R4, R9, 0x4, R4 ;  /* 0x0000000409048825 */ /* 0x004fc600078e0204 */
[----:B------:R0:W-:Y:S04]  /*1cb0*/  @!P2 STG.E desc[UR8][R2.64+0x4], R21 ;  /* 0x000004150200a986 */ /* 0x0001e8000c101908 */
[----:B------:R0:W-:Y:S01]  /*1cc0*/  @!P0 STG.E desc[UR8][R4.64], R34 ;  /* 0x0000002204008986 */ /* 0x0001e2000c101908 */
[----:B------:R-:W-:Y:S05]  /*1cd0*/  @P1 EXIT ;  /* 0x000000000000194d */ /* 0x000fea0003800000 */
[----:B------:R-:W1:Y:S01]  /*1ce0*/  LDCU.64 UR4, c[0x0][0x3a0] ;  /* 0x00007400ff0477ac */ /* 0x000e620008000a00 */
[----:B0-----:R-:W-:Y:S02]  /*1cf0*/  SHF.R.S32.HI R3, RZ, 0x1f, R13 ;  /* 0x0000001fff037819 */ /* 0x001fe4000001140d */
[----:B------:R-:W-:-:S04]  /*1d00*/  IADD3 R13, P0, PT, R32, R13, RZ ;  /* 0x0000000d200d7210 */ /* 0x000fc80007f1e0ff */
[----:B------:R-:W-:Y:S02]  /*1d10*/  LEA.HI.X.SX32 R32, R32, R3, 0x1, P0 ;  /* 0x0000000320207211 */ /* 0x000fe400000f0eff */
[----:B-1----:R-:W-:-:S04]  /*1d20*/  LEA R2, P0, R13, UR4, 0x2 ;  /* 0x000000040d027c11 */ /* 0x002fc8000f8010ff */
[----:B------:R-:W-:-:S05]  /*1d30*/  LEA.HI.X R3, R13, UR5, R32, 0x2, P0 ;  /* 0x000000050d037c11 */ /* 0x000fca00080f1420 */
[----:B------:R-:W-:Y:S01]  /*1d40*/  STG.E desc[UR8][R2.64+0x4], R33 ;  /* 0x0000042102007986 */ /* 0x000fe2000c101908 */
[----:B------:R-:W-:Y:S05]  /*1d50*/  EXIT ;  /* 0x000000000000794d */ /* 0x000fea0003800000 */
.L_x_16:
        /* <DEDUP_REMOVED lines=10> */
.L_x_18:


//--------------------- .nv.shared._ZN13matmul_l1_reg13matmul_l1_regEiiiPKfS1_Pf --------------------------
	.section	.nv.shared._ZN13matmul_l1_reg13matmul_l1_regEiiiPKfS1_Pf,"aw",@nobits
	.sectionflags	@""
	.align	16
	.zero		1024


//--------------------- .nv.shared.reserved.0     --------------------------
	.section	.nv.shared.reserved.0,"aw",@nobits
	.weak		__nv_reservedSMEM_offset_0_alias
	.size		__nv_reservedSMEM_offset_0_alias, 0, 64
	.other		__nv_reservedSMEM_offset_0_alias,@"STO_CUDA_RESERVED_SHARED STV_DEFAULT"
__nv_reservedSMEM_offset_0_alias:
	.zero		0
	.zero		64


//--------------------- .nv.shared._ZN9matmul_l19matmul_l1EiiiPKfS1_Pf --------------------------
	.section	.nv.shared._ZN9matmul_l19matmul_l1EiiiPKfS1_Pf,"aw",@nobits
	.sectionflags	@""
	.align	16
	.zero		1024


//--------------------- .nv.constant0._ZN13matmul_l1_reg13matmul_l1_regEiiiPKfS1_Pf --------------------------
	.section	.nv.constant0._ZN13matmul_l1_reg13matmul_l1_regEiiiPKfS1_Pf,"a",@progbits
	.sectionflags	@""
	.align	4
.nv.constant0._ZN13matmul_l1_reg13matmul_l1_regEiiiPKfS1_Pf:
	.zero		936


//--------------------- .nv.constant0._ZN9matmul_l19matmul_l1EiiiPKfS1_Pf --------------------------
	.section	.nv.constant0._ZN9matmul_l19matmul_l1EiiiPKfS1_Pf,"a",@progbits
	.sectionflags	@""
	.align	4
.nv.constant0._ZN9matmul_l19matmul_l1EiiiPKfS1_Pf:
	.zero		936


//--------------------- SYMBOLS --------------------------

	.type		.nv.reservedSmem.offset0,@object
	.size		.nv.reservedSmem.offset0,0x4
	.type		.nv.reservedSmem.cap,@object
	.size		.nv.reservedSmem.cap,0x4
